//
// Generated by NVIDIA NVVM Compiler
//
// Compiler Build ID: CL-36424714
// Cuda compilation tools, release 13.0, V13.0.88
// Based on NVVM 20.0.0
//

.version 9.0
.target sm_100
.address_size 64

	// .globl	_Z14tree_traversalPiS_S_S_S_S_i
.extern .func  (.param .b32 func_retval0) vprintf
(
	.param .b64 vprintf_param_0,
	.param .b64 vprintf_param_1
)
;
.extern .func  (.param .b64 func_retval0) malloc
(
	.param .b64 malloc_param_0
)
;
.extern .func free
(
	.param .b64 free_param_0
)
;
.global .align 1 .b8 _ZN34_INTERNAL_dd1a4fbe_4_k_cu_f20237b54cuda3std3__45__cpo5beginE[1];
.global .align 1 .b8 _ZN34_INTERNAL_dd1a4fbe_4_k_cu_f20237b54cuda3std3__45__cpo3endE[1];
.global .align 1 .b8 _ZN34_INTERNAL_dd1a4fbe_4_k_cu_f20237b54cuda3std3__45__cpo6cbeginE[1];
.global .align 1 .b8 _ZN34_INTERNAL_dd1a4fbe_4_k_cu_f20237b54cuda3std3__45__cpo4cendE[1];
.global .align 1 .b8 _ZN34_INTERNAL_dd1a4fbe_4_k_cu_f20237b54cuda3std3__45__cpo6rbeginE[1];
.global .align 1 .b8 _ZN34_INTERNAL_dd1a4fbe_4_k_cu_f20237b54cuda3std3__45__cpo4rendE[1];
.global .align 1 .b8 _ZN34_INTERNAL_dd1a4fbe_4_k_cu_f20237b54cuda3std3__45__cpo7crbeginE[1];
.global .align 1 .b8 _ZN34_INTERNAL_dd1a4fbe_4_k_cu_f20237b54cuda3std3__45__cpo5crendE[1];
.global .align 1 .b8 _ZN34_INTERNAL_dd1a4fbe_4_k_cu_f20237b54cuda3std3__436_GLOBAL__N__dd1a4fbe_4_k_cu_f20237b56ignoreE[1];
.global .align 1 .b8 _ZN34_INTERNAL_dd1a4fbe_4_k_cu_f20237b54cuda3std3__419piecewise_constructE[1];
.global .align 1 .b8 _ZN34_INTERNAL_dd1a4fbe_4_k_cu_f20237b54cuda3std3__48in_placeE[1];
.global .align 1 .b8 _ZN34_INTERNAL_dd1a4fbe_4_k_cu_f20237b54cuda3std3__420unreachable_sentinelE[1];
.global .align 1 .b8 _ZN34_INTERNAL_dd1a4fbe_4_k_cu_f20237b54cuda3std3__47nulloptE[1];
.global .align 1 .b8 _ZN34_INTERNAL_dd1a4fbe_4_k_cu_f20237b54cuda3std3__48unexpectE[1];
.global .align 1 .b8 _ZN34_INTERNAL_dd1a4fbe_4_k_cu_f20237b54cuda3std6ranges3__45__cpo4swapE[1];
.global .align 1 .b8 _ZN34_INTERNAL_dd1a4fbe_4_k_cu_f20237b54cuda3std6ranges3__45__cpo9iter_moveE[1];
.global .align 1 .b8 _ZN34_INTERNAL_dd1a4fbe_4_k_cu_f20237b54cuda3std6ranges3__45__cpo5beginE[1];
.global .align 1 .b8 _ZN34_INTERNAL_dd1a4fbe_4_k_cu_f20237b54cuda3std6ranges3__45__cpo3endE[1];
.global .align 1 .b8 _ZN34_INTERNAL_dd1a4fbe_4_k_cu_f20237b54cuda3std6ranges3__45__cpo6cbeginE[1];
.global .align 1 .b8 _ZN34_INTERNAL_dd1a4fbe_4_k_cu_f20237b54cuda3std6ranges3__45__cpo4cendE[1];
.global .align 1 .b8 _ZN34_INTERNAL_dd1a4fbe_4_k_cu_f20237b54cuda3std6ranges3__45__cpo7advanceE[1];
.global .align 1 .b8 _ZN34_INTERNAL_dd1a4fbe_4_k_cu_f20237b54cuda3std6ranges3__45__cpo9iter_swapE[1];
.global .align 1 .b8 _ZN34_INTERNAL_dd1a4fbe_4_k_cu_f20237b54cuda3std6ranges3__45__cpo4nextE[1];
.global .align 1 .b8 _ZN34_INTERNAL_dd1a4fbe_4_k_cu_f20237b54cuda3std6ranges3__45__cpo4prevE[1];
.global .align 1 .b8 _ZN34_INTERNAL_dd1a4fbe_4_k_cu_f20237b54cuda3std6ranges3__45__cpo4dataE[1];
.global .align 1 .b8 _ZN34_INTERNAL_dd1a4fbe_4_k_cu_f20237b54cuda3std6ranges3__45__cpo5cdataE[1];
.global .align 1 .b8 _ZN34_INTERNAL_dd1a4fbe_4_k_cu_f20237b54cuda3std6ranges3__45__cpo4sizeE[1];
.global .align 1 .b8 _ZN34_INTERNAL_dd1a4fbe_4_k_cu_f20237b54cuda3std6ranges3__45__cpo5ssizeE[1];
.global .align 1 .b8 _ZN34_INTERNAL_dd1a4fbe_4_k_cu_f20237b54cuda3std6ranges3__45__cpo8distanceE[1];
.global .align 1 .b8 _ZN34_INTERNAL_dd1a4fbe_4_k_cu_f20237b56thrust24THRUST_300001_SM_1000_NS8cuda_cub3parE[1];
.global .align 1 .b8 _ZN34_INTERNAL_dd1a4fbe_4_k_cu_f20237b56thrust24THRUST_300001_SM_1000_NS8cuda_cub10par_nosyncE[1];
.global .align 1 .b8 _ZN34_INTERNAL_dd1a4fbe_4_k_cu_f20237b56thrust24THRUST_300001_SM_1000_NS6system6detail10sequential3seqE[1];
.global .align 1 .b8 _ZN34_INTERNAL_dd1a4fbe_4_k_cu_f20237b56thrust24THRUST_300001_SM_1000_NS6system3cpp3parE[1];
.global .align 1 .b8 _ZN34_INTERNAL_dd1a4fbe_4_k_cu_f20237b56thrust24THRUST_300001_SM_1000_NS12placeholders2_1E[1];
.global .align 1 .b8 _ZN34_INTERNAL_dd1a4fbe_4_k_cu_f20237b56thrust24THRUST_300001_SM_1000_NS12placeholders2_2E[1];
.global .align 1 .b8 _ZN34_INTERNAL_dd1a4fbe_4_k_cu_f20237b56thrust24THRUST_300001_SM_1000_NS12placeholders2_3E[1];
.global .align 1 .b8 _ZN34_INTERNAL_dd1a4fbe_4_k_cu_f20237b56thrust24THRUST_300001_SM_1000_NS12placeholders2_4E[1];
.global .align 1 .b8 _ZN34_INTERNAL_dd1a4fbe_4_k_cu_f20237b56thrust24THRUST_300001_SM_1000_NS12placeholders2_5E[1];
.global .align 1 .b8 _ZN34_INTERNAL_dd1a4fbe_4_k_cu_f20237b56thrust24THRUST_300001_SM_1000_NS12placeholders2_6E[1];
.global .align 1 .b8 _ZN34_INTERNAL_dd1a4fbe_4_k_cu_f20237b56thrust24THRUST_300001_SM_1000_NS12placeholders2_7E[1];
.global .align 1 .b8 _ZN34_INTERNAL_dd1a4fbe_4_k_cu_f20237b56thrust24THRUST_300001_SM_1000_NS12placeholders2_8E[1];
.global .align 1 .b8 _ZN34_INTERNAL_dd1a4fbe_4_k_cu_f20237b56thrust24THRUST_300001_SM_1000_NS12placeholders2_9E[1];
.global .align 1 .b8 _ZN34_INTERNAL_dd1a4fbe_4_k_cu_f20237b56thrust24THRUST_300001_SM_1000_NS12placeholders3_10E[1];
.global .align 1 .b8 _ZN34_INTERNAL_dd1a4fbe_4_k_cu_f20237b56thrust24THRUST_300001_SM_1000_NS3seqE[1];
.global .align 1 .b8 _ZN34_INTERNAL_dd1a4fbe_4_k_cu_f20237b56thrust24THRUST_300001_SM_1000_NS6deviceE[1];
.global .align 1 .b8 $str[19] = {99, 111, 110, 102, 105, 100, 101, 110, 99, 101, 32, 105, 115, 58, 32, 37, 103, 10};
.global .align 1 .b8 $str$1[3] = {37, 115};
.global .align 1 .b8 $str$2[22] = {115, 104, 111, 117, 108, 100, 32, 110, 111, 116, 32, 98, 101, 32, 105, 110, 32, 104, 101, 114, 101};
.global .align 1 .b8 $str$3[56] = {116, 101, 109, 112, 111, 114, 97, 114, 121, 95, 98, 117, 102, 102, 101, 114, 58, 58, 97, 108, 108, 111, 99, 97, 116, 101, 58, 32, 103, 101, 116, 95, 116, 101, 109, 112, 111, 114, 97, 114, 121, 95, 98, 117, 102, 102, 101, 114, 32, 102, 97, 105, 108, 101, 100};
.global .align 1 .b8 $str$4[4] = {37, 115, 10};

.visible .entry _Z14tree_traversalPiS_S_S_S_S_i(
	.param .u64 .ptr .align 1 _Z14tree_traversalPiS_S_S_S_S_i_param_0,
	.param .u64 .ptr .align 1 _Z14tree_traversalPiS_S_S_S_S_i_param_1,
	.param .u64 .ptr .align 1 _Z14tree_traversalPiS_S_S_S_S_i_param_2,
	.param .u64 .ptr .align 1 _Z14tree_traversalPiS_S_S_S_S_i_param_3,
	.param .u64 .ptr .align 1 _Z14tree_traversalPiS_S_S_S_S_i_param_4,
	.param .u64 .ptr .align 1 _Z14tree_traversalPiS_S_S_S_S_i_param_5,
	.param .u32 _Z14tree_traversalPiS_S_S_S_S_i_param_6
)
{
	.local .align 8 .b8 	__local_depot0[8];
	.reg .b64 	%SP;
	.reg .b64 	%SPL;
	.reg .pred 	%p<29>;
	.reg .b32 	%r<141>;
	.reg .b64 	%rd<85>;

	mov.u64 	%SPL, __local_depot0;
	cvta.local.u64 	%SP, %SPL;
	ld.param.u64 	%rd12, [_Z14tree_traversalPiS_S_S_S_S_i_param_0];
	ld.param.u64 	%rd13, [_Z14tree_traversalPiS_S_S_S_S_i_param_1];
	ld.param.u64 	%rd8, [_Z14tree_traversalPiS_S_S_S_S_i_param_2];
	ld.param.u64 	%rd9, [_Z14tree_traversalPiS_S_S_S_S_i_param_3];
	ld.param.u64 	%rd10, [_Z14tree_traversalPiS_S_S_S_S_i_param_4];
	ld.param.u64 	%rd11, [_Z14tree_traversalPiS_S_S_S_S_i_param_5];
	ld.param.u32 	%r33, [_Z14tree_traversalPiS_S_S_S_S_i_param_6];
	cvta.to.global.u64 	%rd1, %rd13;
	cvta.to.global.u64 	%rd2, %rd12;
	add.u64 	%rd14, %SP, 0;
	add.u64 	%rd3, %SPL, 0;
	mov.u32 	%r34, %tid.x;
	mov.u32 	%r1, %ctaid.x;
	mov.u32 	%r35, %ntid.x;
	mad.lo.s32 	%r2, %r1, %r35, %r34;
	mov.u32 	%r36, %nctaid.x;
	mul.lo.s32 	%r37, %r35, %r36;
	setp.ge.u32 	%p1, %r2, %r37;
	@%p1 bra 	$L__BB0_19;
	mul.lo.s32 	%r39, %r33, %r1;
	cvt.u64.u32 	%rd4, %r39;
	ld.global.u32 	%r139, [%rd2];
	setp.lt.s32 	%p2, %r139, 0;
	mov.b32 	%r138, 0;
	@%p2 bra 	$L__BB0_17;
	setp.gt.s32 	%p3, %r33, 0;
	@%p3 bra 	$L__BB0_3;
	bra.uni 	$L__BB0_16;
$L__BB0_3:
	and.b32  	%r4, %r33, 7;
	and.b32  	%r5, %r33, 3;
	and.b32  	%r6, %r33, 2147483640;
	and.b32  	%r7, %r33, 1;
	neg.s32 	%r8, %r6;
	mov.b32 	%r138, 0;
	add.u64 	%rd20, %SP, 0;
	mov.u64 	%rd22, $str$2;
	mov.u64 	%rd24, $str$1;
	shl.b64 	%rd26, %rd4, 2;
	add.s64 	%rd27, %rd26, %rd1;
	add.s64 	%rd5, %rd27, 16;
$L__BB0_4:
	setp.lt.u32 	%p5, %r33, 8;
	cvta.to.local.u64 	%rd21, %rd20;
	cvta.global.u64 	%rd23, %rd22;
	st.local.u64 	[%rd21], %rd23;
	cvta.global.u64 	%rd25, %rd24;
	{ // callseq 1, 0
	.param .b64 param0;
	st.param.b64 	[param0], %rd25;
	.param .b64 param1;
	st.param.b64 	[param1], %rd20;
	.param .b32 retval0;
	call.uni (retval0), 
	vprintf, 
	(
	param0, 
	param1
	);
	ld.param.b32 	%r46, [retval0];
	} // callseq 1
	mov.b32 	%r133, 0;
	@%p5 bra 	$L__BB0_7;
	mov.u64 	%rd84, %rd5;
	mov.u32 	%r127, %r8;
$L__BB0_6:
	.pragma "nounroll";
	ld.global.u32 	%r48, [%rd84+-16];
	mul.wide.s32 	%rd28, %r138, 4;
	add.s64 	%rd29, %rd2, %rd28;
	ld.global.u32 	%r49, [%rd29];
	setp.eq.s32 	%p6, %r48, %r49;
	shl.b32 	%r50, %r138, 1;
	add.s32 	%r51, %r50, 2;
	selp.b32 	%r52, %r51, %r138, %p6;
	ld.global.u32 	%r53, [%rd84+-12];
	mul.wide.s32 	%rd30, %r52, 4;
	add.s64 	%rd31, %rd2, %rd30;
	ld.global.u32 	%r54, [%rd31];
	setp.eq.s32 	%p7, %r53, %r54;
	shl.b32 	%r55, %r52, 1;
	add.s32 	%r56, %r55, 2;
	selp.b32 	%r57, %r56, %r52, %p7;
	ld.global.u32 	%r58, [%rd84+-8];
	mul.wide.s32 	%rd32, %r57, 4;
	add.s64 	%rd33, %rd2, %rd32;
	ld.global.u32 	%r59, [%rd33];
	setp.eq.s32 	%p8, %r58, %r59;
	shl.b32 	%r60, %r57, 1;
	add.s32 	%r61, %r60, 2;
	selp.b32 	%r62, %r61, %r57, %p8;
	ld.global.u32 	%r63, [%rd84+-4];
	mul.wide.s32 	%rd34, %r62, 4;
	add.s64 	%rd35, %rd2, %rd34;
	ld.global.u32 	%r64, [%rd35];
	setp.eq.s32 	%p9, %r63, %r64;
	shl.b32 	%r65, %r62, 1;
	add.s32 	%r66, %r65, 2;
	selp.b32 	%r67, %r66, %r62, %p9;
	ld.global.u32 	%r68, [%rd84];
	mul.wide.s32 	%rd36, %r67, 4;
	add.s64 	%rd37, %rd2, %rd36;
	ld.global.u32 	%r69, [%rd37];
	setp.eq.s32 	%p10, %r68, %r69;
	shl.b32 	%r70, %r67, 1;
	add.s32 	%r71, %r70, 2;
	selp.b32 	%r72, %r71, %r67, %p10;
	ld.global.u32 	%r73, [%rd84+4];
	mul.wide.s32 	%rd38, %r72, 4;
	add.s64 	%rd39, %rd2, %rd38;
	ld.global.u32 	%r74, [%rd39];
	setp.eq.s32 	%p11, %r73, %r74;
	shl.b32 	%r75, %r72, 1;
	add.s32 	%r76, %r75, 2;
	selp.b32 	%r77, %r76, %r72, %p11;
	ld.global.u32 	%r78, [%rd84+8];
	mul.wide.s32 	%rd40, %r77, 4;
	add.s64 	%rd41, %rd2, %rd40;
	ld.global.u32 	%r79, [%rd41];
	setp.eq.s32 	%p12, %r78, %r79;
	shl.b32 	%r80, %r77, 1;
	add.s32 	%r81, %r80, 2;
	selp.b32 	%r82, %r81, %r77, %p12;
	ld.global.u32 	%r83, [%rd84+12];
	mul.wide.s32 	%rd42, %r82, 4;
	add.s64 	%rd43, %rd2, %rd42;
	ld.global.u32 	%r84, [%rd43];
	setp.eq.s32 	%p13, %r83, %r84;
	shl.b32 	%r85, %r82, 1;
	add.s32 	%r86, %r85, 2;
	selp.b32 	%r138, %r86, %r82, %p13;
	add.s32 	%r127, %r127, 8;
	add.s64 	%rd84, %rd84, 32;
	setp.ne.s32 	%p14, %r127, 0;
	mov.u32 	%r133, %r6;
	@%p14 bra 	$L__BB0_6;
$L__BB0_7:
	setp.eq.s32 	%p15, %r4, 0;
	@%p15 bra 	$L__BB0_15;
	add.s32 	%r88, %r4, -1;
	setp.lt.u32 	%p16, %r88, 3;
	@%p16 bra 	$L__BB0_10;
	cvt.u64.u32 	%rd44, %r133;
	add.s64 	%rd45, %rd44, %rd4;
	shl.b64 	%rd46, %rd45, 2;
	add.s64 	%rd47, %rd1, %rd46;
	ld.global.u32 	%r89, [%rd47];
	mul.wide.s32 	%rd48, %r138, 4;
	add.s64 	%rd49, %rd2, %rd48;
	ld.global.u32 	%r90, [%rd49];
	setp.eq.s32 	%p17, %r89, %r90;
	shl.b32 	%r91, %r138, 1;
	add.s32 	%r92, %r91, 2;
	selp.b32 	%r93, %r92, %r138, %p17;
	ld.global.u32 	%r94, [%rd47+4];
	mul.wide.s32 	%rd50, %r93, 4;
	add.s64 	%rd51, %rd2, %rd50;
	ld.global.u32 	%r95, [%rd51];
	setp.eq.s32 	%p18, %r94, %r95;
	shl.b32 	%r96, %r93, 1;
	add.s32 	%r97, %r96, 2;
	selp.b32 	%r98, %r97, %r93, %p18;
	ld.global.u32 	%r99, [%rd47+8];
	mul.wide.s32 	%rd52, %r98, 4;
	add.s64 	%rd53, %rd2, %rd52;
	ld.global.u32 	%r100, [%rd53];
	setp.eq.s32 	%p19, %r99, %r100;
	shl.b32 	%r101, %r98, 1;
	add.s32 	%r102, %r101, 2;
	selp.b32 	%r103, %r102, %r98, %p19;
	ld.global.u32 	%r104, [%rd47+12];
	mul.wide.s32 	%rd54, %r103, 4;
	add.s64 	%rd55, %rd2, %rd54;
	ld.global.u32 	%r105, [%rd55];
	setp.eq.s32 	%p20, %r104, %r105;
	shl.b32 	%r106, %r103, 1;
	add.s32 	%r107, %r106, 2;
	selp.b32 	%r138, %r107, %r103, %p20;
	add.s32 	%r133, %r133, 4;
$L__BB0_10:
	setp.eq.s32 	%p21, %r5, 0;
	@%p21 bra 	$L__BB0_15;
	setp.eq.s32 	%p22, %r5, 1;
	@%p22 bra 	$L__BB0_13;
	cvt.u64.u32 	%rd56, %r133;
	add.s64 	%rd57, %rd56, %rd4;
	shl.b64 	%rd58, %rd57, 2;
	add.s64 	%rd59, %rd1, %rd58;
	ld.global.u32 	%r109, [%rd59];
	mul.wide.s32 	%rd60, %r138, 4;
	add.s64 	%rd61, %rd2, %rd60;
	ld.global.u32 	%r110, [%rd61];
	setp.eq.s32 	%p23, %r109, %r110;
	shl.b32 	%r111, %r138, 1;
	add.s32 	%r112, %r111, 2;
	selp.b32 	%r113, %r112, %r138, %p23;
	ld.global.u32 	%r114, [%rd59+4];
	mul.wide.s32 	%rd62, %r113, 4;
	add.s64 	%rd63, %rd2, %rd62;
	ld.global.u32 	%r115, [%rd63];
	setp.eq.s32 	%p24, %r114, %r115;
	shl.b32 	%r116, %r113, 1;
	add.s32 	%r117, %r116, 2;
	selp.b32 	%r138, %r117, %r113, %p24;
	add.s32 	%r133, %r133, 2;
$L__BB0_13:
	setp.eq.s32 	%p25, %r7, 0;
	@%p25 bra 	$L__BB0_15;
	cvt.u64.u32 	%rd64, %r133;
	add.s64 	%rd65, %rd64, %rd4;
	shl.b64 	%rd66, %rd65, 2;
	add.s64 	%rd67, %rd1, %rd66;
	ld.global.u32 	%r118, [%rd67];
	mul.wide.s32 	%rd68, %r138, 4;
	add.s64 	%rd69, %rd2, %rd68;
	ld.global.u32 	%r119, [%rd69];
	setp.eq.s32 	%p26, %r118, %r119;
	shl.b32 	%r120, %r138, 1;
	add.s32 	%r121, %r120, 2;
	selp.b32 	%r138, %r121, %r138, %p26;
$L__BB0_15:
	mul.wide.s32 	%rd70, %r138, 4;
	add.s64 	%rd71, %rd2, %rd70;
	ld.global.u32 	%r139, [%rd71];
	setp.gt.s32 	%p27, %r139, -1;
	@%p27 bra 	$L__BB0_4;
	bra.uni 	$L__BB0_17;
$L__BB0_16:
	mov.u64 	%rd15, $str$2;
	cvta.global.u64 	%rd16, %rd15;
	st.local.u64 	[%rd3], %rd16;
	mov.u64 	%rd17, $str$1;
	cvta.global.u64 	%rd18, %rd17;
	{ // callseq 0, 0
	.param .b64 param0;
	st.param.b64 	[param0], %rd18;
	.param .b64 param1;
	st.param.b64 	[param1], %rd14;
	.param .b32 retval0;
	call.uni (retval0), 
	vprintf, 
	(
	param0, 
	param1
	);
	ld.param.b32 	%r41, [retval0];
	} // callseq 0
	ld.global.u32 	%r139, [%rd2];
	setp.gt.s32 	%p4, %r139, -1;
	@%p4 bra 	$L__BB0_16;
$L__BB0_17:
	and.b32  	%r122, %r139, 2147483647;
	cvta.to.global.u64 	%rd72, %rd9;
	mul.wide.s32 	%rd73, %r2, 4;
	add.s64 	%rd74, %rd72, %rd73;
	st.global.u32 	[%rd74], %r122;
	cvta.to.global.u64 	%rd75, %rd10;
	add.s64 	%rd76, %rd75, %rd73;
	st.global.u32 	[%rd76], %r138;
	cvt.s64.s32 	%rd77, %r33;
	mad.lo.s32 	%r123, %r2, %r33, %r2;
	cvt.s64.s32 	%rd78, %r123;
	add.s64 	%rd79, %rd78, %rd77;
	cvta.to.global.u64 	%rd80, %rd8;
	shl.b64 	%rd81, %rd79, 2;
	add.s64 	%rd82, %rd80, %rd81;
	ld.global.u32 	%r124, [%rd82];
	setp.ne.s32 	%p28, %r122, %r124;
	@%p28 bra 	$L__BB0_19;
	cvta.to.global.u64 	%rd83, %rd11;
	atom.global.add.u32 	%r125, [%rd83], 1;
$L__BB0_19:
	ret;

}
	// .globl	_Z16counter_increasePiS_i
.visible .entry _Z16counter_increasePiS_i(
	.param .u64 .ptr .align 1 _Z16counter_increasePiS_i_param_0,
	.param .u64 .ptr .align 1 _Z16counter_increasePiS_i_param_1,
	.param .u32 _Z16counter_increasePiS_i_param_2
)
{
	.reg .pred 	%p<2>;
	.reg .b32 	%r<20>;
	.reg .b64 	%rd<13>;

	ld.param.u64 	%rd1, [_Z16counter_increasePiS_i_param_0];
	ld.param.u64 	%rd2, [_Z16counter_increasePiS_i_param_1];
	ld.param.u32 	%r5, [_Z16counter_increasePiS_i_param_2];
	cvta.to.global.u64 	%rd3, %rd2;
	mov.u32 	%r6, %ctaid.x;
	mov.u32 	%r7, %ctaid.y;
	mov.u32 	%r8, %nctaid.x;
	mad.lo.s32 	%r1, %r7, %r8, %r6;
	shl.b32 	%r2, %r5, 1;
	mul.wide.s32 	%rd4, %r1, 4;
	add.s64 	%rd5, %rd3, %rd4;
	ld.global.u32 	%r3, [%rd5];
	mov.u32 	%r4, %tid.x;
	div.u32 	%r9, %r4, %r2;
	setp.ne.s32 	%p1, %r3, %r9;
	@%p1 bra 	$L__BB1_2;
	mov.u32 	%r10, %ntid.x;
	add.s32 	%r11, %r2, %r10;
	mul.lo.s32 	%r12, %r11, %r1;
	cvta.to.global.u64 	%rd6, %rd1;
	rem.u32 	%r13, %r4, %r2;
	add.s32 	%r14, %r13, %r12;
	add.s32 	%r15, %r12, %r4;
	mad.lo.s32 	%r16, %r3, %r2, %r15;
	mul.wide.s32 	%rd7, %r14, 4;
	add.s64 	%rd8, %rd6, %rd7;
	mul.wide.s32 	%rd9, %r2, 4;
	add.s64 	%rd10, %rd8, %rd9;
	ld.global.u32 	%r17, [%rd10];
	atom.global.add.u32 	%r18, [%rd8], %r17;
	mul.wide.s32 	%rd11, %r16, 4;
	add.s64 	%rd12, %rd6, %rd11;
	atom.global.add.u32 	%r19, [%rd12], %r17;
$L__BB1_2:
	ret;

}
	// .globl	_Z24compute_information_gainPiS_i
.visible .entry _Z24compute_information_gainPiS_i(
	.param .u64 .ptr .align 1 _Z24compute_information_gainPiS_i_param_0,
	.param .u64 .ptr .align 1 _Z24compute_information_gainPiS_i_param_1,
	.param .u32 _Z24compute_information_gainPiS_i_param_2
)
{
	.reg .pred 	%p<31>;
	.reg .b32 	%r<99>;
	.reg .b32 	%f<190>;
	.reg .b64 	%rd<25>;

	ld.param.u64 	%rd10, [_Z24compute_information_gainPiS_i_param_0];
	ld.param.u64 	%rd11, [_Z24compute_information_gainPiS_i_param_1];
	ld.param.u32 	%r26, [_Z24compute_information_gainPiS_i_param_2];
	cvta.to.global.u64 	%rd1, %rd11;
	cvta.to.global.u64 	%rd2, %rd10;
	mov.u32 	%r28, %ctaid.x;
	mov.u32 	%r29, %ctaid.y;
	mov.u32 	%r30, %nctaid.x;
	mad.lo.s32 	%r31, %r29, %r30, %r28;
	mov.u32 	%r1, %tid.x;
	mov.u32 	%r32, %ntid.x;
	mad.lo.s32 	%r2, %r31, %r32, %r1;
	mul.wide.s32 	%rd12, %r2, 4;
	add.s64 	%rd3, %rd2, %rd12;
	ld.global.u32 	%r3, [%rd3];
	setp.lt.s32 	%p1, %r26, 1;
	mov.b32 	%r96, 0;
	@%p1 bra 	$L__BB2_9;
	and.b32  	%r4, %r26, 3;
	setp.lt.u32 	%p2, %r26, 4;
	mov.b32 	%r94, 0;
	mov.u32 	%r96, %r94;
	@%p2 bra 	$L__BB2_4;
	and.b32  	%r94, %r26, 2147483644;
	neg.s32 	%r88, %r94;
	add.s64 	%rd14, %rd12, %rd2;
	add.s64 	%rd23, %rd14, 20;
	mov.b32 	%r96, 0;
$L__BB2_3:
	.pragma "nounroll";
	ld.global.u32 	%r36, [%rd23+-12];
	div.s32 	%r37, %r36, %r3;
	cvt.rn.f32.s32 	%f2, %r37;
	mov.f32 	%f12, 0f00000000;
	// begin inline asm
	max.f32 %f1, %f2, %f12;
	// end inline asm
	setp.lt.f32 	%p3, %f1, 0f00800000;
	mul.f32 	%f13, %f1, 0f4B000000;
	selp.f32 	%f14, %f13, %f1, %p3;
	selp.f32 	%f15, 0fC1B80000, 0f00000000, %p3;
	mov.b32 	%r38, %f14;
	add.s32 	%r39, %r38, -1059760811;
	and.b32  	%r40, %r39, -8388608;
	sub.s32 	%r41, %r38, %r40;
	mov.b32 	%f16, %r41;
	cvt.rn.f32.s32 	%f17, %r40;
	fma.rn.f32 	%f18, %f17, 0f34000000, %f15;
	add.f32 	%f19, %f16, 0fBF800000;
	fma.rn.f32 	%f20, %f19, 0fBE055027, 0f3E1039F6;
	fma.rn.f32 	%f21, %f20, %f19, 0fBDF8CDCC;
	fma.rn.f32 	%f22, %f21, %f19, 0f3E0F2955;
	fma.rn.f32 	%f23, %f22, %f19, 0fBE2AD8B9;
	fma.rn.f32 	%f24, %f23, %f19, 0f3E4CED0B;
	fma.rn.f32 	%f25, %f24, %f19, 0fBE7FFF22;
	fma.rn.f32 	%f26, %f25, %f19, 0f3EAAAA78;
	fma.rn.f32 	%f27, %f26, %f19, 0fBF000000;
	mul.f32 	%f28, %f19, %f27;
	fma.rn.f32 	%f29, %f28, %f19, %f19;
	fma.rn.f32 	%f30, %f18, 0f3F317218, %f29;
	setp.gt.u32 	%p4, %r38, 2139095039;
	fma.rn.f32 	%f31, %f14, 0f7F800000, 0f7F800000;
	selp.f32 	%f32, %f31, %f30, %p4;
	setp.eq.f32 	%p5, %f14, 0f00000000;
	selp.f32 	%f33, 0fFF800000, %f32, %p5;
	cvt.rn.f32.s32 	%f34, %r96;
	mul.f32 	%f35, %f1, %f33;
	sub.f32 	%f36, %f34, %f35;
	cvt.rzi.s32.f32 	%r42, %f36;
	ld.global.u32 	%r43, [%rd23+-8];
	div.s32 	%r44, %r43, %r3;
	cvt.rn.f32.s32 	%f5, %r44;
	// begin inline asm
	max.f32 %f4, %f5, %f12;
	// end inline asm
	setp.lt.f32 	%p6, %f4, 0f00800000;
	mul.f32 	%f37, %f4, 0f4B000000;
	selp.f32 	%f38, %f37, %f4, %p6;
	selp.f32 	%f39, 0fC1B80000, 0f00000000, %p6;
	mov.b32 	%r45, %f38;
	add.s32 	%r46, %r45, -1059760811;
	and.b32  	%r47, %r46, -8388608;
	sub.s32 	%r48, %r45, %r47;
	mov.b32 	%f40, %r48;
	cvt.rn.f32.s32 	%f41, %r47;
	fma.rn.f32 	%f42, %f41, 0f34000000, %f39;
	add.f32 	%f43, %f40, 0fBF800000;
	fma.rn.f32 	%f44, %f43, 0fBE055027, 0f3E1039F6;
	fma.rn.f32 	%f45, %f44, %f43, 0fBDF8CDCC;
	fma.rn.f32 	%f46, %f45, %f43, 0f3E0F2955;
	fma.rn.f32 	%f47, %f46, %f43, 0fBE2AD8B9;
	fma.rn.f32 	%f48, %f47, %f43, 0f3E4CED0B;
	fma.rn.f32 	%f49, %f48, %f43, 0fBE7FFF22;
	fma.rn.f32 	%f50, %f49, %f43, 0f3EAAAA78;
	fma.rn.f32 	%f51, %f50, %f43, 0fBF000000;
	mul.f32 	%f52, %f43, %f51;
	fma.rn.f32 	%f53, %f52, %f43, %f43;
	fma.rn.f32 	%f54, %f42, 0f3F317218, %f53;
	setp.gt.u32 	%p7, %r45, 2139095039;
	fma.rn.f32 	%f55, %f38, 0f7F800000, 0f7F800000;
	selp.f32 	%f56, %f55, %f54, %p7;
	setp.eq.f32 	%p8, %f38, 0f00000000;
	selp.f32 	%f57, 0fFF800000, %f56, %p8;
	cvt.rn.f32.s32 	%f58, %r42;
	mul.f32 	%f59, %f4, %f57;
	sub.f32 	%f60, %f58, %f59;
	cvt.rzi.s32.f32 	%r49, %f60;
	ld.global.u32 	%r50, [%rd23+-4];
	div.s32 	%r51, %r50, %r3;
	cvt.rn.f32.s32 	%f8, %r51;
	// begin inline asm
	max.f32 %f7, %f8, %f12;
	// end inline asm
	setp.lt.f32 	%p9, %f7, 0f00800000;
	mul.f32 	%f61, %f7, 0f4B000000;
	selp.f32 	%f62, %f61, %f7, %p9;
	selp.f32 	%f63, 0fC1B80000, 0f00000000, %p9;
	mov.b32 	%r52, %f62;
	add.s32 	%r53, %r52, -1059760811;
	and.b32  	%r54, %r53, -8388608;
	sub.s32 	%r55, %r52, %r54;
	mov.b32 	%f64, %r55;
	cvt.rn.f32.s32 	%f65, %r54;
	fma.rn.f32 	%f66, %f65, 0f34000000, %f63;
	add.f32 	%f67, %f64, 0fBF800000;
	fma.rn.f32 	%f68, %f67, 0fBE055027, 0f3E1039F6;
	fma.rn.f32 	%f69, %f68, %f67, 0fBDF8CDCC;
	fma.rn.f32 	%f70, %f69, %f67, 0f3E0F2955;
	fma.rn.f32 	%f71, %f70, %f67, 0fBE2AD8B9;
	fma.rn.f32 	%f72, %f71, %f67, 0f3E4CED0B;
	fma.rn.f32 	%f73, %f72, %f67, 0fBE7FFF22;
	fma.rn.f32 	%f74, %f73, %f67, 0f3EAAAA78;
	fma.rn.f32 	%f75, %f74, %f67, 0fBF000000;
	mul.f32 	%f76, %f67, %f75;
	fma.rn.f32 	%f77, %f76, %f67, %f67;
	fma.rn.f32 	%f78, %f66, 0f3F317218, %f77;
	setp.gt.u32 	%p10, %r52, 2139095039;
	fma.rn.f32 	%f79, %f62, 0f7F800000, 0f7F800000;
	selp.f32 	%f80, %f79, %f78, %p10;
	setp.eq.f32 	%p11, %f62, 0f00000000;
	selp.f32 	%f81, 0fFF800000, %f80, %p11;
	cvt.rn.f32.s32 	%f82, %r49;
	mul.f32 	%f83, %f7, %f81;
	sub.f32 	%f84, %f82, %f83;
	cvt.rzi.s32.f32 	%r56, %f84;
	ld.global.u32 	%r57, [%rd23];
	div.s32 	%r58, %r57, %r3;
	cvt.rn.f32.s32 	%f11, %r58;
	// begin inline asm
	max.f32 %f10, %f11, %f12;
	// end inline asm
	setp.lt.f32 	%p12, %f10, 0f00800000;
	mul.f32 	%f85, %f10, 0f4B000000;
	selp.f32 	%f86, %f85, %f10, %p12;
	selp.f32 	%f87, 0fC1B80000, 0f00000000, %p12;
	mov.b32 	%r59, %f86;
	add.s32 	%r60, %r59, -1059760811;
	and.b32  	%r61, %r60, -8388608;
	sub.s32 	%r62, %r59, %r61;
	mov.b32 	%f88, %r62;
	cvt.rn.f32.s32 	%f89, %r61;
	fma.rn.f32 	%f90, %f89, 0f34000000, %f87;
	add.f32 	%f91, %f88, 0fBF800000;
	fma.rn.f32 	%f92, %f91, 0fBE055027, 0f3E1039F6;
	fma.rn.f32 	%f93, %f92, %f91, 0fBDF8CDCC;
	fma.rn.f32 	%f94, %f93, %f91, 0f3E0F2955;
	fma.rn.f32 	%f95, %f94, %f91, 0fBE2AD8B9;
	fma.rn.f32 	%f96, %f95, %f91, 0f3E4CED0B;
	fma.rn.f32 	%f97, %f96, %f91, 0fBE7FFF22;
	fma.rn.f32 	%f98, %f97, %f91, 0f3EAAAA78;
	fma.rn.f32 	%f99, %f98, %f91, 0fBF000000;
	mul.f32 	%f100, %f91, %f99;
	fma.rn.f32 	%f101, %f100, %f91, %f91;
	fma.rn.f32 	%f102, %f90, 0f3F317218, %f101;
	setp.gt.u32 	%p13, %r59, 2139095039;
	fma.rn.f32 	%f103, %f86, 0f7F800000, 0f7F800000;
	selp.f32 	%f104, %f103, %f102, %p13;
	setp.eq.f32 	%p14, %f86, 0f00000000;
	selp.f32 	%f105, 0fFF800000, %f104, %p14;
	cvt.rn.f32.s32 	%f106, %r56;
	mul.f32 	%f107, %f10, %f105;
	sub.f32 	%f108, %f106, %f107;
	cvt.rzi.s32.f32 	%r96, %f108;
	add.s32 	%r88, %r88, 4;
	add.s64 	%rd23, %rd23, 16;
	setp.ne.s32 	%p15, %r88, 0;
	@%p15 bra 	$L__BB2_3;
$L__BB2_4:
	setp.eq.s32 	%p16, %r4, 0;
	@%p16 bra 	$L__BB2_9;
	setp.eq.s32 	%p17, %r4, 1;
	@%p17 bra 	$L__BB2_7;
	add.s32 	%r14, %r94, 2;
	mul.wide.u32 	%rd15, %r94, 4;
	add.s64 	%rd16, %rd3, %rd15;
	ld.global.u32 	%r64, [%rd16+8];
	div.s32 	%r65, %r64, %r3;
	cvt.rn.f32.s32 	%f110, %r65;
	mov.f32 	%f114, 0f00000000;
	// begin inline asm
	max.f32 %f109, %f110, %f114;
	// end inline asm
	setp.lt.f32 	%p18, %f109, 0f00800000;
	mul.f32 	%f115, %f109, 0f4B000000;
	selp.f32 	%f116, %f115, %f109, %p18;
	selp.f32 	%f117, 0fC1B80000, 0f00000000, %p18;
	mov.b32 	%r66, %f116;
	add.s32 	%r67, %r66, -1059760811;
	and.b32  	%r68, %r67, -8388608;
	sub.s32 	%r69, %r66, %r68;
	mov.b32 	%f118, %r69;
	cvt.rn.f32.s32 	%f119, %r68;
	fma.rn.f32 	%f120, %f119, 0f34000000, %f117;
	add.f32 	%f121, %f118, 0fBF800000;
	fma.rn.f32 	%f122, %f121, 0fBE055027, 0f3E1039F6;
	fma.rn.f32 	%f123, %f122, %f121, 0fBDF8CDCC;
	fma.rn.f32 	%f124, %f123, %f121, 0f3E0F2955;
	fma.rn.f32 	%f125, %f124, %f121, 0fBE2AD8B9;
	fma.rn.f32 	%f126, %f125, %f121, 0f3E4CED0B;
	fma.rn.f32 	%f127, %f126, %f121, 0fBE7FFF22;
	fma.rn.f32 	%f128, %f127, %f121, 0f3EAAAA78;
	fma.rn.f32 	%f129, %f128, %f121, 0fBF000000;
	mul.f32 	%f130, %f121, %f129;
	fma.rn.f32 	%f131, %f130, %f121, %f121;
	fma.rn.f32 	%f132, %f120, 0f3F317218, %f131;
	setp.gt.u32 	%p19, %r66, 2139095039;
	fma.rn.f32 	%f133, %f116, 0f7F800000, 0f7F800000;
	selp.f32 	%f134, %f133, %f132, %p19;
	setp.eq.f32 	%p20, %f116, 0f00000000;
	selp.f32 	%f135, 0fFF800000, %f134, %p20;
	cvt.rn.f32.s32 	%f136, %r96;
	mul.f32 	%f137, %f109, %f135;
	sub.f32 	%f138, %f136, %f137;
	cvt.rzi.s32.f32 	%r70, %f138;
	ld.global.u32 	%r71, [%rd16+12];
	div.s32 	%r72, %r71, %r3;
	cvt.rn.f32.s32 	%f113, %r72;
	// begin inline asm
	max.f32 %f112, %f113, %f114;
	// end inline asm
	setp.lt.f32 	%p21, %f112, 0f00800000;
	mul.f32 	%f139, %f112, 0f4B000000;
	selp.f32 	%f140, %f139, %f112, %p21;
	selp.f32 	%f141, 0fC1B80000, 0f00000000, %p21;
	mov.b32 	%r73, %f140;
	add.s32 	%r74, %r73, -1059760811;
	and.b32  	%r75, %r74, -8388608;
	sub.s32 	%r76, %r73, %r75;
	mov.b32 	%f142, %r76;
	cvt.rn.f32.s32 	%f143, %r75;
	fma.rn.f32 	%f144, %f143, 0f34000000, %f141;
	add.f32 	%f145, %f142, 0fBF800000;
	fma.rn.f32 	%f146, %f145, 0fBE055027, 0f3E1039F6;
	fma.rn.f32 	%f147, %f146, %f145, 0fBDF8CDCC;
	fma.rn.f32 	%f148, %f147, %f145, 0f3E0F2955;
	fma.rn.f32 	%f149, %f148, %f145, 0fBE2AD8B9;
	fma.rn.f32 	%f150, %f149, %f145, 0f3E4CED0B;
	fma.rn.f32 	%f151, %f150, %f145, 0fBE7FFF22;
	fma.rn.f32 	%f152, %f151, %f145, 0f3EAAAA78;
	fma.rn.f32 	%f153, %f152, %f145, 0fBF000000;
	mul.f32 	%f154, %f145, %f153;
	fma.rn.f32 	%f155, %f154, %f145, %f145;
	fma.rn.f32 	%f156, %f144, 0f3F317218, %f155;
	setp.gt.u32 	%p22, %r73, 2139095039;
	fma.rn.f32 	%f157, %f140, 0f7F800000, 0f7F800000;
	selp.f32 	%f158, %f157, %f156, %p22;
	setp.eq.f32 	%p23, %f140, 0f00000000;
	selp.f32 	%f159, 0fFF800000, %f158, %p23;
	cvt.rn.f32.s32 	%f160, %r70;
	mul.f32 	%f161, %f112, %f159;
	sub.f32 	%f162, %f160, %f161;
	cvt.rzi.s32.f32 	%r96, %f162;
	mov.u32 	%r94, %r14;
$L__BB2_7:
	and.b32  	%r77, %r26, 1;
	setp.eq.b32 	%p24, %r77, 1;
	not.pred 	%p25, %p24;
	@%p25 bra 	$L__BB2_9;
	mul.wide.u32 	%rd17, %r94, 4;
	add.s64 	%rd18, %rd3, %rd17;
	ld.global.u32 	%r78, [%rd18+8];
	div.s32 	%r79, %r78, %r3;
	cvt.rn.f32.s32 	%f164, %r79;
	mov.f32 	%f165, 0f00000000;
	// begin inline asm
	max.f32 %f163, %f164, %f165;
	// end inline asm
	setp.lt.f32 	%p26, %f163, 0f00800000;
	mul.f32 	%f166, %f163, 0f4B000000;
	selp.f32 	%f167, %f166, %f163, %p26;
	selp.f32 	%f168, 0fC1B80000, 0f00000000, %p26;
	mov.b32 	%r80, %f167;
	add.s32 	%r81, %r80, -1059760811;
	and.b32  	%r82, %r81, -8388608;
	sub.s32 	%r83, %r80, %r82;
	mov.b32 	%f169, %r83;
	cvt.rn.f32.s32 	%f170, %r82;
	fma.rn.f32 	%f171, %f170, 0f34000000, %f168;
	add.f32 	%f172, %f169, 0fBF800000;
	fma.rn.f32 	%f173, %f172, 0fBE055027, 0f3E1039F6;
	fma.rn.f32 	%f174, %f173, %f172, 0fBDF8CDCC;
	fma.rn.f32 	%f175, %f174, %f172, 0f3E0F2955;
	fma.rn.f32 	%f176, %f175, %f172, 0fBE2AD8B9;
	fma.rn.f32 	%f177, %f176, %f172, 0f3E4CED0B;
	fma.rn.f32 	%f178, %f177, %f172, 0fBE7FFF22;
	fma.rn.f32 	%f179, %f178, %f172, 0f3EAAAA78;
	fma.rn.f32 	%f180, %f179, %f172, 0fBF000000;
	mul.f32 	%f181, %f172, %f180;
	fma.rn.f32 	%f182, %f181, %f172, %f172;
	fma.rn.f32 	%f183, %f171, 0f3F317218, %f182;
	setp.gt.u32 	%p27, %r80, 2139095039;
	fma.rn.f32 	%f184, %f167, 0f7F800000, 0f7F800000;
	selp.f32 	%f185, %f184, %f183, %p27;
	setp.eq.f32 	%p28, %f167, 0f00000000;
	selp.f32 	%f186, 0fFF800000, %f185, %p28;
	cvt.rn.f32.s32 	%f187, %r96;
	mul.f32 	%f188, %f163, %f186;
	sub.f32 	%f189, %f187, %f188;
	cvt.rzi.s32.f32 	%r96, %f189;
$L__BB2_9:
	neg.s32 	%r85, %r96;
	add.s64 	%rd7, %rd1, %rd12;
	st.global.u32 	[%rd7], %r85;
	bar.sync 	0;
	and.b32  	%r21, %r1, 1;
	setp.eq.b32 	%p29, %r21, 1;
	mov.b64 	%rd24, 0;
	mov.b32 	%r97, 0;
	mov.u32 	%r98, %r97;
	@%p29 bra 	$L__BB2_11;
	ld.global.u32 	%r97, [%rd7];
	ld.global.u32 	%r98, [%rd7+4];
	add.s32 	%r86, %r2, %r1;
	cvt.s64.s32 	%rd24, %r86;
$L__BB2_11:
	setp.ne.s32 	%p30, %r21, 0;
	bar.sync 	0;
	@%p30 bra 	$L__BB2_13;
	add.s32 	%r87, %r98, %r97;
	shl.b64 	%rd21, %rd24, 2;
	add.s64 	%rd22, %rd1, %rd21;
	st.global.u32 	[%rd22], %r87;
$L__BB2_13:
	ret;

}
	// .globl	_Z10node_splitPfPiPjiiii
.visible .entry _Z10node_splitPfPiPjiiii(
	.param .u64 .ptr .align 1 _Z10node_splitPfPiPjiiii_param_0,
	.param .u64 .ptr .align 1 _Z10node_splitPfPiPjiiii_param_1,
	.param .u64 .ptr .align 1 _Z10node_splitPfPiPjiiii_param_2,
	.param .u32 _Z10node_splitPfPiPjiiii_param_3,
	.param .u32 _Z10node_splitPfPiPjiiii_param_4,
	.param .u32 _Z10node_splitPfPiPjiiii_param_5,
	.param .u32 _Z10node_splitPfPiPjiiii_param_6
)
{
	.local .align 8 .b8 	__local_depot3[16];
	.reg .b64 	%SP;
	.reg .b64 	%SPL;
	.reg .pred 	%p<75>;
	.reg .b32 	%r<99>;
	.reg .b32 	%f<59>;
	.reg .b64 	%rd<407>;
	.reg .b64 	%fd<53>;

	mov.u64 	%SPL, __local_depot3;
	cvta.local.u64 	%SP, %SPL;
	ld.param.u64 	%rd250, [_Z10node_splitPfPiPjiiii_param_0];
	ld.param.u64 	%rd253, [_Z10node_splitPfPiPjiiii_param_1];
	ld.param.u32 	%r15, [_Z10node_splitPfPiPjiiii_param_3];
	ld.param.u32 	%r16, [_Z10node_splitPfPiPjiiii_param_4];
	cvta.to.global.u64 	%rd1, %rd253;
	cvta.to.global.u64 	%rd2, %rd250;
	mov.u32 	%r19, %tid.x;
	mov.u32 	%r20, %ctaid.x;
	mov.u32 	%r21, %ntid.x;
	mad.lo.s32 	%r1, %r20, %r21, %r19;
	cvt.s64.s32 	%rd3, %r1;
	cvt.s64.s32 	%rd4, %r15;
	mul.wide.s32 	%rd5, %r15, 4;
	setp.eq.s32 	%p3, %r15, 0;
	mov.b64 	%rd305, 0;
	mov.u64 	%rd306, %rd305;
	@%p3 bra 	$L__BB3_5;
	{ // callseq 2, 0
	.param .b64 param0;
	st.param.b64 	[param0], %rd5;
	.param .b64 retval0;
	call.uni (retval0), 
	malloc, 
	(
	param0
	);
	ld.param.b64 	%rd305, [retval0];
	} // callseq 2
	setp.ne.s64 	%p4, %rd305, 0;
	@%p4 bra 	$L__BB3_3;
	add.u64 	%rd262, %SP, 8;
	add.u64 	%rd263, %SPL, 8;
	{ // callseq 6, 0
	.param .b64 param0;
	st.param.b64 	[param0], 0;
	call.uni 
	free, 
	(
	param0
	);
	} // callseq 6
	mov.u64 	%rd264, $str$3;
	cvta.global.u64 	%rd265, %rd264;
	st.local.u64 	[%rd263], %rd265;
	mov.u64 	%rd266, $str$4;
	cvta.global.u64 	%rd267, %rd266;
	{ // callseq 7, 0
	.param .b64 param0;
	st.param.b64 	[param0], %rd267;
	.param .b64 param1;
	st.param.b64 	[param1], %rd262;
	.param .b32 retval0;
	call.uni (retval0), 
	vprintf, 
	(
	param0, 
	param1
	);
	ld.param.b32 	%r24, [retval0];
	} // callseq 7
	// begin inline asm
	trap;
	// end inline asm
$L__BB3_3:
	{ // callseq 3, 0
	.param .b64 param0;
	st.param.b64 	[param0], %rd5;
	.param .b64 retval0;
	call.uni (retval0), 
	malloc, 
	(
	param0
	);
	ld.param.b64 	%rd306, [retval0];
	} // callseq 3
	setp.ne.s64 	%p5, %rd306, 0;
	@%p5 bra 	$L__BB3_5;
	add.u64 	%rd256, %SP, 8;
	add.u64 	%rd257, %SPL, 8;
	{ // callseq 4, 0
	.param .b64 param0;
	st.param.b64 	[param0], 0;
	call.uni 
	free, 
	(
	param0
	);
	} // callseq 4
	mov.u64 	%rd258, $str$3;
	cvta.global.u64 	%rd259, %rd258;
	st.local.u64 	[%rd257], %rd259;
	mov.u64 	%rd260, $str$4;
	cvta.global.u64 	%rd261, %rd260;
	{ // callseq 5, 0
	.param .b64 param0;
	st.param.b64 	[param0], %rd261;
	.param .b64 param1;
	st.param.b64 	[param1], %rd256;
	.param .b32 retval0;
	call.uni (retval0), 
	vprintf, 
	(
	param0, 
	param1
	);
	ld.param.b32 	%r22, [retval0];
	} // callseq 5
	// begin inline asm
	trap;
	// end inline asm
$L__BB3_5:
	shl.b64 	%rd268, %rd3, 2;
	add.s64 	%rd393, %rd2, %rd268;
	add.s64 	%rd11, %rd393, %rd5;
	setp.lt.s32 	%p6, %r15, 1;
	mov.u64 	%rd307, %rd393;
	mov.u64 	%rd308, %rd393;
	mov.u64 	%rd309, %rd1;
	mov.u64 	%rd310, %rd1;
	@%p6 bra 	$L__BB3_6;
	bra.uni 	$L__BB3_10;
$L__BB3_6:
	setp.lt.s32 	%p23, %r15, 33;
	@%p23 bra 	$L__BB3_76;
	mul.wide.s32 	%rd271, %r1, 4;
	add.s64 	%rd12, %rd250, %rd271;
	shl.b64 	%rd272, %rd4, 2;
	add.s64 	%rd13, %rd305, %rd272;
	add.s64 	%rd14, %rd12, %rd5;
	mov.b64 	%rd332, 32;
	mov.pred 	%p74, 0;
$L__BB3_8:
	mov.pred 	%p1, %p74;
	@%p1 bra 	$L__BB3_44;
	shl.b64 	%rd76, %rd332, 1;
	shl.b64 	%rd278, %rd76, 2;
	mov.u64 	%rd333, %rd1;
	mov.u64 	%rd334, %rd12;
	mov.u64 	%rd342, %rd393;
	mov.u64 	%rd336, %rd305;
	mov.u64 	%rd337, %rd306;
	bra.uni 	$L__BB3_31;
$L__BB3_10:
	add.s64 	%rd19, %rd307, 128;
	min.u64 	%rd20, %rd19, %rd11;
	add.s64 	%rd312, %rd307, 4;
	setp.eq.s64 	%p7, %rd312, %rd20;
	@%p7 bra 	$L__BB3_30;
	mov.b64 	%rd311, 0;
	mov.u64 	%rd313, %rd308;
	mov.u64 	%rd314, %rd308;
	mov.u64 	%rd315, %rd309;
	mov.u64 	%rd316, %rd310;
$L__BB3_12:
	add.s64 	%rd28, %rd313, 4;
	add.s64 	%rd29, %rd314, 4;
	add.s64 	%rd30, %rd315, 4;
	add.s64 	%rd31, %rd316, 4;
	ld.global.f32 	%f1, [%rd314+4];
	ld.global.u32 	%r2, [%rd316+4];
	ld.global.f32 	%f13, [%rd308];
	setp.lt.f32 	%p8, %f1, %f13;
	@%p8 bra 	$L__BB3_16;
	ld.global.f32 	%f58, [%rd314];
	setp.geu.f32 	%p19, %f1, %f58;
	mov.u64 	%rd330, %rd31;
	mov.u64 	%rd331, %rd29;
	@%p19 bra 	$L__BB3_15;
$L__BB3_14:
	mov.u64 	%rd63, %rd314;
	add.s64 	%rd66, %rd330, -4;
	st.global.f32 	[%rd331], %f58;
	ld.global.u32 	%r33, [%rd330+-4];
	st.global.u32 	[%rd330], %r33;
	add.s64 	%rd314, %rd63, -4;
	ld.global.f32 	%f58, [%rd63+-4];
	setp.lt.f32 	%p20, %f1, %f58;
	mov.u64 	%rd330, %rd66;
	mov.u64 	%rd331, %rd63;
	@%p20 bra 	$L__BB3_14;
$L__BB3_15:
	st.global.f32 	[%rd331], %f1;
	st.global.u32 	[%rd330], %r2;
	bra.uni 	$L__BB3_29;
$L__BB3_16:
	add.s64 	%rd317, %rd314, 8;
	and.b64  	%rd33, %rd311, 3;
	setp.eq.s64 	%p9, %rd33, 3;
	mov.u64 	%rd318, %rd312;
	mov.u64 	%rd319, %rd28;
	@%p9 bra 	$L__BB3_20;
	add.s64 	%rd318, %rd312, -4;
	ld.global.f32 	%f14, [%rd313];
	st.global.f32 	[%rd29], %f14;
	setp.eq.s64 	%p10, %rd33, 0;
	mov.u64 	%rd317, %rd29;
	mov.u64 	%rd319, %rd313;
	@%p10 bra 	$L__BB3_20;
	add.s64 	%rd318, %rd312, -8;
	add.s64 	%rd319, %rd313, -4;
	ld.global.f32 	%f15, [%rd313+-4];
	st.global.f32 	[%rd314], %f15;
	setp.eq.s64 	%p11, %rd33, 1;
	mov.u64 	%rd317, %rd314;
	@%p11 bra 	$L__BB3_20;
	add.s64 	%rd318, %rd312, -12;
	add.s64 	%rd319, %rd313, -8;
	add.s64 	%rd317, %rd314, -4;
	ld.global.f32 	%f16, [%rd313+-8];
	st.global.f32 	[%rd314+-4], %f16;
$L__BB3_20:
	setp.lt.u64 	%p12, %rd311, 3;
	@%p12 bra 	$L__BB3_22;
$L__BB3_21:
	ld.global.f32 	%f17, [%rd319+-4];
	st.global.f32 	[%rd317+-4], %f17;
	ld.global.f32 	%f18, [%rd319+-8];
	st.global.f32 	[%rd317+-8], %f18;
	ld.global.f32 	%f19, [%rd319+-12];
	st.global.f32 	[%rd317+-12], %f19;
	add.s64 	%rd318, %rd318, -16;
	add.s64 	%rd47, %rd319, -16;
	add.s64 	%rd48, %rd317, -16;
	ld.global.f32 	%f20, [%rd319+-16];
	st.global.f32 	[%rd317+-16], %f20;
	setp.ne.s64 	%p13, %rd307, %rd318;
	mov.u64 	%rd317, %rd48;
	mov.u64 	%rd319, %rd47;
	@%p13 bra 	$L__BB3_21;
$L__BB3_22:
	add.s64 	%rd323, %rd316, 8;
	mov.u64 	%rd324, %rd30;
	mov.u64 	%rd325, %rd31;
	@%p9 bra 	$L__BB3_26;
	ld.global.u32 	%r26, [%rd316];
	st.global.u32 	[%rd316+4], %r26;
	setp.eq.s64 	%p15, %rd33, 0;
	mov.u64 	%rd323, %rd31;
	mov.u64 	%rd324, %rd315;
	mov.u64 	%rd325, %rd316;
	@%p15 bra 	$L__BB3_26;
	add.s64 	%rd324, %rd315, -4;
	add.s64 	%rd325, %rd316, -4;
	ld.global.u32 	%r27, [%rd316+-4];
	st.global.u32 	[%rd316], %r27;
	setp.eq.s64 	%p16, %rd33, 1;
	mov.u64 	%rd323, %rd316;
	@%p16 bra 	$L__BB3_26;
	add.s64 	%rd324, %rd315, -8;
	add.s64 	%rd53, %rd316, -8;
	ld.global.u32 	%r28, [%rd316+-8];
	st.global.u32 	[%rd316+-4], %r28;
	mov.u64 	%rd323, %rd325;
	mov.u64 	%rd325, %rd53;
$L__BB3_26:
	@%p12 bra 	$L__BB3_28;
$L__BB3_27:
	ld.global.u32 	%r29, [%rd325+-4];
	st.global.u32 	[%rd323+-4], %r29;
	ld.global.u32 	%r30, [%rd325+-8];
	st.global.u32 	[%rd323+-8], %r30;
	ld.global.u32 	%r31, [%rd325+-12];
	st.global.u32 	[%rd323+-12], %r31;
	add.s64 	%rd324, %rd324, -16;
	add.s64 	%rd61, %rd325, -16;
	add.s64 	%rd62, %rd323, -16;
	ld.global.u32 	%r32, [%rd325+-16];
	st.global.u32 	[%rd323+-16], %r32;
	setp.ne.s64 	%p18, %rd309, %rd324;
	mov.u64 	%rd323, %rd62;
	mov.u64 	%rd325, %rd61;
	@%p18 bra 	$L__BB3_27;
$L__BB3_28:
	st.global.f32 	[%rd308], %f1;
	st.global.u32 	[%rd310], %r2;
$L__BB3_29:
	add.s64 	%rd312, %rd312, 4;
	setp.ne.s64 	%p21, %rd312, %rd20;
	add.s64 	%rd311, %rd311, 1;
	mov.u64 	%rd313, %rd28;
	mov.u64 	%rd314, %rd29;
	mov.u64 	%rd315, %rd30;
	mov.u64 	%rd316, %rd31;
	@%p21 bra 	$L__BB3_12;
$L__BB3_30:
	setp.lt.u64 	%p22, %rd19, %rd11;
	add.s64 	%rd309, %rd309, 128;
	add.s64 	%rd310, %rd310, 128;
	add.s64 	%rd308, %rd308, 128;
	mov.u64 	%rd307, %rd19;
	@%p22 bra 	$L__BB3_10;
	bra.uni 	$L__BB3_6;
$L__BB3_31:
	shl.b64 	%rd273, %rd332, 2;
	add.s64 	%rd82, %rd342, %rd273;
	add.s64 	%rd83, %rd334, %rd273;
	setp.lt.u64 	%p25, %rd82, %rd11;
	min.u64 	%rd84, %rd82, %rd11;
	selp.b64 	%rd274, %rd83, %rd14, %p25;
	add.s64 	%rd275, %rd84, %rd273;
	min.u64 	%rd85, %rd275, %rd11;
	sub.s64 	%rd276, %rd274, %rd334;
	add.s64 	%rd345, %rd333, %rd276;
	setp.eq.s64 	%p26, %rd342, %rd84;
	setp.eq.s64 	%p27, %rd84, %rd85;
	or.pred  	%p28, %p26, %p27;
	mov.u64 	%rd352, %rd337;
	mov.u64 	%rd353, %rd336;
	mov.u64 	%rd340, %rd84;
	mov.u64 	%rd341, %rd84;
	mov.u64 	%rd343, %rd342;
	mov.u64 	%rd344, %rd333;
	@%p28 bra 	$L__BB3_32;
	bra.uni 	$L__BB3_39;
$L__BB3_32:
	setp.eq.s64 	%p33, %rd342, %rd84;
	@%p33 bra 	$L__BB3_33;
	bra.uni 	$L__BB3_43;
$L__BB3_33:
	setp.eq.s64 	%p35, %rd340, %rd85;
	@%p35 bra 	$L__BB3_35;
$L__BB3_34:
	ld.global.f32 	%f22, [%rd341];
	st.f32 	[%rd353], %f22;
	ld.global.u32 	%r37, [%rd345];
	st.u32 	[%rd352], %r37;
	add.s64 	%rd340, %rd340, 4;
	add.s64 	%rd341, %rd341, 4;
	add.s64 	%rd345, %rd345, 4;
	add.s64 	%rd353, %rd353, 4;
	add.s64 	%rd352, %rd352, 4;
	setp.ne.s64 	%p36, %rd340, %rd85;
	@%p36 bra 	$L__BB3_34;
$L__BB3_35:
	shl.b64 	%rd277, %rd332, 2;
	add.s64 	%rd342, %rd82, %rd277;
	add.s64 	%rd334, %rd83, %rd277;
	add.s64 	%rd333, %rd333, %rd278;
	add.s64 	%rd336, %rd336, %rd278;
	add.s64 	%rd337, %rd337, %rd278;
	setp.lt.u64 	%p37, %rd342, %rd11;
	@%p37 bra 	$L__BB3_31;
$L__BB3_36:
	shl.b64 	%rd332, %rd332, 1;
	not.pred 	%p74, %p1;
	setp.lt.s64 	%p52, %rd332, %rd4;
	@%p52 bra 	$L__BB3_8;
	@%p1 bra 	$L__BB3_76;
	and.b64  	%rd392, %rd4, 2147483632;
	mov.u64 	%rd394, %rd305;
	bra.uni 	$L__BB3_55;
$L__BB3_39:
	ld.global.f32 	%f5, [%rd341];
	ld.global.f32 	%f6, [%rd343];
	setp.lt.f32 	%p29, %f5, %f6;
	@%p29 bra 	$L__BB3_41;
	st.f32 	[%rd353], %f6;
	ld.global.u32 	%r35, [%rd344];
	st.u32 	[%rd352], %r35;
	add.s64 	%rd342, %rd342, 4;
	add.s64 	%rd343, %rd343, 4;
	add.s64 	%rd344, %rd344, 4;
	bra.uni 	$L__BB3_42;
$L__BB3_41:
	st.f32 	[%rd353], %f5;
	ld.global.u32 	%r34, [%rd345];
	st.u32 	[%rd352], %r34;
	add.s64 	%rd340, %rd340, 4;
	add.s64 	%rd341, %rd341, 4;
	add.s64 	%rd345, %rd345, 4;
$L__BB3_42:
	add.s64 	%rd353, %rd353, 4;
	add.s64 	%rd352, %rd352, 4;
	setp.ne.s64 	%p30, %rd342, %rd84;
	setp.ne.s64 	%p31, %rd340, %rd85;
	and.pred  	%p32, %p30, %p31;
	@%p32 bra 	$L__BB3_39;
	bra.uni 	$L__BB3_32;
$L__BB3_43:
	ld.global.f32 	%f21, [%rd343];
	st.f32 	[%rd353], %f21;
	ld.global.u32 	%r36, [%rd344];
	st.u32 	[%rd352], %r36;
	add.s64 	%rd342, %rd342, 4;
	add.s64 	%rd343, %rd343, 4;
	add.s64 	%rd344, %rd344, 4;
	add.s64 	%rd353, %rd353, 4;
	add.s64 	%rd352, %rd352, 4;
	setp.eq.s64 	%p34, %rd342, %rd84;
	@%p34 bra 	$L__BB3_33;
	bra.uni 	$L__BB3_43;
$L__BB3_44:
	shl.b64 	%rd145, %rd332, 1;
	shl.b64 	%rd287, %rd145, 2;
	mov.u64 	%rd372, %rd305;
	mov.u64 	%rd363, %rd1;
	mov.u64 	%rd364, %rd393;
	mov.u64 	%rd366, %rd306;
$L__BB3_45:
	shl.b64 	%rd279, %rd332, 2;
	add.s64 	%rd151, %rd372, %rd279;
	sub.s64 	%rd280, %rd151, %rd13;
	setp.lt.s64 	%p38, %rd280, 0;
	selp.b64 	%rd281, %rd151, %rd13, %p38;
	add.s64 	%rd282, %rd281, %rd279;
	sub.s64 	%rd283, %rd282, %rd13;
	setp.lt.s64 	%p39, %rd283, 0;
	selp.b64 	%rd284, %rd282, %rd13, %p39;
	sub.s64 	%rd285, %rd281, %rd372;
	add.s64 	%rd369, %rd366, %rd285;
	setp.eq.s64 	%p40, %rd372, %rd281;
	setp.eq.s64 	%p41, %rd281, %rd284;
	or.pred  	%p42, %p40, %p41;
	mov.u64 	%rd377, %rd363;
	mov.u64 	%rd378, %rd364;
	mov.u64 	%rd370, %rd366;
	mov.u64 	%rd371, %rd281;
	@%p42 bra 	$L__BB3_46;
	bra.uni 	$L__BB3_50;
$L__BB3_46:
	setp.eq.s64 	%p47, %rd372, %rd281;
	@%p47 bra 	$L__BB3_47;
	bra.uni 	$L__BB3_54;
$L__BB3_47:
	setp.eq.s64 	%p49, %rd371, %rd284;
	@%p49 bra 	$L__BB3_49;
$L__BB3_48:
	ld.f32 	%f24, [%rd371];
	st.global.f32 	[%rd378], %f24;
	ld.u32 	%r41, [%rd369];
	st.global.u32 	[%rd377], %r41;
	add.s64 	%rd371, %rd371, 4;
	add.s64 	%rd369, %rd369, 4;
	add.s64 	%rd378, %rd378, 4;
	add.s64 	%rd377, %rd377, 4;
	setp.ne.s64 	%p50, %rd371, %rd284;
	@%p50 bra 	$L__BB3_48;
$L__BB3_49:
	shl.b64 	%rd286, %rd332, 2;
	add.s64 	%rd372, %rd151, %rd286;
	add.s64 	%rd366, %rd366, %rd287;
	add.s64 	%rd364, %rd364, %rd287;
	add.s64 	%rd363, %rd363, %rd287;
	sub.s64 	%rd288, %rd372, %rd13;
	setp.lt.s64 	%p51, %rd288, 0;
	@%p51 bra 	$L__BB3_45;
	bra.uni 	$L__BB3_36;
$L__BB3_50:
	ld.f32 	%f7, [%rd371];
	ld.f32 	%f8, [%rd372];
	setp.lt.f32 	%p43, %f7, %f8;
	@%p43 bra 	$L__BB3_52;
	st.global.f32 	[%rd378], %f8;
	ld.u32 	%r39, [%rd370];
	st.global.u32 	[%rd377], %r39;
	add.s64 	%rd372, %rd372, 4;
	add.s64 	%rd370, %rd370, 4;
	bra.uni 	$L__BB3_53;
$L__BB3_52:
	st.global.f32 	[%rd378], %f7;
	ld.u32 	%r38, [%rd369];
	st.global.u32 	[%rd377], %r38;
	add.s64 	%rd371, %rd371, 4;
	add.s64 	%rd369, %rd369, 4;
$L__BB3_53:
	add.s64 	%rd378, %rd378, 4;
	add.s64 	%rd377, %rd377, 4;
	setp.eq.s64 	%p44, %rd372, %rd281;
	setp.eq.s64 	%p45, %rd371, %rd284;
	or.pred  	%p46, %p44, %p45;
	@%p46 bra 	$L__BB3_46;
	bra.uni 	$L__BB3_50;
$L__BB3_54:
	ld.f32 	%f23, [%rd372];
	st.global.f32 	[%rd378], %f23;
	ld.u32 	%r40, [%rd370];
	st.global.u32 	[%rd377], %r40;
	add.s64 	%rd372, %rd372, 4;
	add.s64 	%rd370, %rd370, 4;
	add.s64 	%rd378, %rd378, 4;
	add.s64 	%rd377, %rd377, 4;
	setp.eq.s64 	%p48, %rd372, %rd281;
	@%p48 bra 	$L__BB3_47;
	bra.uni 	$L__BB3_54;
$L__BB3_55:
	.pragma "nounroll";
	ld.f32 	%f25, [%rd394];
	st.global.f32 	[%rd393], %f25;
	ld.f32 	%f26, [%rd394+4];
	st.global.f32 	[%rd393+4], %f26;
	ld.f32 	%f27, [%rd394+8];
	st.global.f32 	[%rd393+8], %f27;
	ld.f32 	%f28, [%rd394+12];
	st.global.f32 	[%rd393+12], %f28;
	ld.f32 	%f29, [%rd394+16];
	st.global.f32 	[%rd393+16], %f29;
	ld.f32 	%f30, [%rd394+20];
	st.global.f32 	[%rd393+20], %f30;
	ld.f32 	%f31, [%rd394+24];
	st.global.f32 	[%rd393+24], %f31;
	ld.f32 	%f32, [%rd394+28];
	st.global.f32 	[%rd393+28], %f32;
	ld.f32 	%f33, [%rd394+32];
	st.global.f32 	[%rd393+32], %f33;
	ld.f32 	%f34, [%rd394+36];
	st.global.f32 	[%rd393+36], %f34;
	ld.f32 	%f35, [%rd394+40];
	st.global.f32 	[%rd393+40], %f35;
	ld.f32 	%f36, [%rd394+44];
	st.global.f32 	[%rd393+44], %f36;
	ld.f32 	%f37, [%rd394+48];
	st.global.f32 	[%rd393+48], %f37;
	ld.f32 	%f38, [%rd394+52];
	st.global.f32 	[%rd393+52], %f38;
	ld.f32 	%f39, [%rd394+56];
	st.global.f32 	[%rd393+56], %f39;
	ld.f32 	%f40, [%rd394+60];
	st.global.f32 	[%rd393+60], %f40;
	add.s64 	%rd394, %rd394, 64;
	add.s64 	%rd393, %rd393, 64;
	add.s64 	%rd392, %rd392, -16;
	setp.eq.s64 	%p53, %rd392, 0;
	@%p53 bra 	$L__BB3_56;
	bra.uni 	$L__BB3_55;
$L__BB3_56:
	and.b32  	%r42, %r15, 15;
	setp.eq.s32 	%p54, %r42, 0;
	@%p54 bra 	$L__BB3_65;
	and.b64  	%rd289, %rd4, 15;
	add.s64 	%rd290, %rd289, -1;
	setp.lt.u64 	%p55, %rd290, 7;
	@%p55 bra 	$L__BB3_59;
	ld.f32 	%f41, [%rd394];
	st.global.f32 	[%rd393], %f41;
	ld.f32 	%f42, [%rd394+4];
	st.global.f32 	[%rd393+4], %f42;
	ld.f32 	%f43, [%rd394+8];
	st.global.f32 	[%rd393+8], %f43;
	ld.f32 	%f44, [%rd394+12];
	st.global.f32 	[%rd393+12], %f44;
	ld.f32 	%f45, [%rd394+16];
	st.global.f32 	[%rd393+16], %f45;
	ld.f32 	%f46, [%rd394+20];
	st.global.f32 	[%rd393+20], %f46;
	ld.f32 	%f47, [%rd394+24];
	st.global.f32 	[%rd393+24], %f47;
	ld.f32 	%f48, [%rd394+28];
	st.global.f32 	[%rd393+28], %f48;
	add.s64 	%rd394, %rd394, 32;
	add.s64 	%rd393, %rd393, 32;
$L__BB3_59:
	and.b32  	%r43, %r15, 7;
	setp.eq.s32 	%p56, %r43, 0;
	@%p56 bra 	$L__BB3_65;
	and.b64  	%rd291, %rd4, 7;
	add.s64 	%rd292, %rd291, -1;
	setp.lt.u64 	%p57, %rd292, 3;
	@%p57 bra 	$L__BB3_62;
	ld.f32 	%f49, [%rd394];
	st.global.f32 	[%rd393], %f49;
	ld.f32 	%f50, [%rd394+4];
	st.global.f32 	[%rd393+4], %f50;
	ld.f32 	%f51, [%rd394+8];
	st.global.f32 	[%rd393+8], %f51;
	ld.f32 	%f52, [%rd394+12];
	st.global.f32 	[%rd393+12], %f52;
	add.s64 	%rd394, %rd394, 16;
	add.s64 	%rd393, %rd393, 16;
$L__BB3_62:
	and.b32  	%r44, %r15, 3;
	setp.eq.s32 	%p58, %r44, 0;
	@%p58 bra 	$L__BB3_65;
	and.b64  	%rd389, %rd4, 3;
$L__BB3_64:
	.pragma "nounroll";
	ld.f32 	%f53, [%rd394];
	st.global.f32 	[%rd393], %f53;
	add.s64 	%rd394, %rd394, 4;
	add.s64 	%rd393, %rd393, 4;
	add.s64 	%rd389, %rd389, -1;
	setp.ne.s64 	%p59, %rd389, 0;
	@%p59 bra 	$L__BB3_64;
$L__BB3_65:
	min.s64 	%rd293, %rd4, 1;
	max.s64 	%rd217, %rd4, 1;
	sub.s64 	%rd294, %rd4, %rd293;
	and.b64  	%rd218, %rd217, 15;
	setp.lt.u64 	%p60, %rd294, 15;
	mov.u64 	%rd398, %rd1;
	mov.u64 	%rd399, %rd306;
	@%p60 bra 	$L__BB3_68;
	and.b64  	%rd395, %rd217, 2147483632;
	mov.u64 	%rd398, %rd1;
	mov.u64 	%rd399, %rd306;
$L__BB3_67:
	.pragma "nounroll";
	ld.u32 	%r45, [%rd399];
	st.global.u32 	[%rd398], %r45;
	ld.u32 	%r46, [%rd399+4];
	st.global.u32 	[%rd398+4], %r46;
	ld.u32 	%r47, [%rd399+8];
	st.global.u32 	[%rd398+8], %r47;
	ld.u32 	%r48, [%rd399+12];
	st.global.u32 	[%rd398+12], %r48;
	ld.u32 	%r49, [%rd399+16];
	st.global.u32 	[%rd398+16], %r49;
	ld.u32 	%r50, [%rd399+20];
	st.global.u32 	[%rd398+20], %r50;
	ld.u32 	%r51, [%rd399+24];
	st.global.u32 	[%rd398+24], %r51;
	ld.u32 	%r52, [%rd399+28];
	st.global.u32 	[%rd398+28], %r52;
	ld.u32 	%r53, [%rd399+32];
	st.global.u32 	[%rd398+32], %r53;
	ld.u32 	%r54, [%rd399+36];
	st.global.u32 	[%rd398+36], %r54;
	ld.u32 	%r55, [%rd399+40];
	st.global.u32 	[%rd398+40], %r55;
	ld.u32 	%r56, [%rd399+44];
	st.global.u32 	[%rd398+44], %r56;
	ld.u32 	%r57, [%rd399+48];
	st.global.u32 	[%rd398+48], %r57;
	ld.u32 	%r58, [%rd399+52];
	st.global.u32 	[%rd398+52], %r58;
	ld.u32 	%r59, [%rd399+56];
	st.global.u32 	[%rd398+56], %r59;
	ld.u32 	%r60, [%rd399+60];
	st.global.u32 	[%rd398+60], %r60;
	add.s64 	%rd399, %rd399, 64;
	add.s64 	%rd398, %rd398, 64;
	add.s64 	%rd395, %rd395, -16;
	setp.ne.s64 	%p61, %rd395, 0;
	@%p61 bra 	$L__BB3_67;
$L__BB3_68:
	setp.eq.s64 	%p62, %rd218, 0;
	@%p62 bra 	$L__BB3_76;
	and.b64  	%rd234, %rd217, 7;
	setp.lt.u64 	%p63, %rd218, 8;
	@%p63 bra 	$L__BB3_71;
	ld.u32 	%r61, [%rd399];
	st.global.u32 	[%rd398], %r61;
	ld.u32 	%r62, [%rd399+4];
	st.global.u32 	[%rd398+4], %r62;
	ld.u32 	%r63, [%rd399+8];
	st.global.u32 	[%rd398+8], %r63;
	ld.u32 	%r64, [%rd399+12];
	st.global.u32 	[%rd398+12], %r64;
	ld.u32 	%r65, [%rd399+16];
	st.global.u32 	[%rd398+16], %r65;
	ld.u32 	%r66, [%rd399+20];
	st.global.u32 	[%rd398+20], %r66;
	ld.u32 	%r67, [%rd399+24];
	st.global.u32 	[%rd398+24], %r67;
	ld.u32 	%r68, [%rd399+28];
	st.global.u32 	[%rd398+28], %r68;
	add.s64 	%rd399, %rd399, 32;
	add.s64 	%rd398, %rd398, 32;
$L__BB3_71:
	setp.eq.s64 	%p64, %rd234, 0;
	@%p64 bra 	$L__BB3_76;
	and.b64  	%rd404, %rd217, 3;
	setp.lt.u64 	%p65, %rd234, 4;
	@%p65 bra 	$L__BB3_74;
	ld.u32 	%r69, [%rd399];
	st.global.u32 	[%rd398], %r69;
	ld.u32 	%r70, [%rd399+4];
	st.global.u32 	[%rd398+4], %r70;
	ld.u32 	%r71, [%rd399+8];
	st.global.u32 	[%rd398+8], %r71;
	ld.u32 	%r72, [%rd399+12];
	st.global.u32 	[%rd398+12], %r72;
	add.s64 	%rd399, %rd399, 16;
	add.s64 	%rd398, %rd398, 16;
$L__BB3_74:
	setp.eq.s64 	%p66, %rd404, 0;
	@%p66 bra 	$L__BB3_76;
$L__BB3_75:
	.pragma "nounroll";
	ld.u32 	%r73, [%rd399];
	st.global.u32 	[%rd398], %r73;
	add.s64 	%rd399, %rd399, 4;
	add.s64 	%rd398, %rd398, 4;
	add.s64 	%rd404, %rd404, -1;
	setp.ne.s64 	%p67, %rd404, 0;
	@%p67 bra 	$L__BB3_75;
$L__BB3_76:
	setp.eq.s32 	%p68, %r15, 0;
	@%p68 bra 	$L__BB3_78;
	{ // callseq 8, 0
	.param .b64 param0;
	st.param.b64 	[param0], %rd306;
	call.uni 
	free, 
	(
	param0
	);
	} // callseq 8
	{ // callseq 9, 0
	.param .b64 param0;
	st.param.b64 	[param0], %rd305;
	call.uni 
	free, 
	(
	param0
	);
	} // callseq 9
$L__BB3_78:
	ld.param.u32 	%r93, [_Z10node_splitPfPiPjiiii_param_6];
	ld.param.u32 	%r92, [_Z10node_splitPfPiPjiiii_param_5];
	ld.global.f32 	%f9, [%rd11+-4];
	ld.global.f32 	%f10, [%rd11+-8];
	cvt.rn.f32.s32 	%f54, %r16;
	cvt.rn.f32.s32 	%f55, %r92;
	cvt.rn.f32.s32 	%f11, %r93;
	cvt.f64.f32 	%fd10, %f55;
	add.u64 	%rd295, %SP, 0;
	add.u64 	%rd296, %SPL, 0;
	st.local.f64 	[%rd296], %fd10;
	mov.u64 	%rd297, $str;
	cvta.global.u64 	%rd298, %rd297;
	{ // callseq 10, 0
	.param .b64 param0;
	st.param.b64 	[param0], %rd298;
	.param .b64 param1;
	st.param.b64 	[param1], %rd295;
	.param .b32 retval0;
	call.uni (retval0), 
	vprintf, 
	(
	param0, 
	param1
	);
	ld.param.b32 	%r75, [retval0];
	} // callseq 10
	mul.f32 	%f12, %f54, %f54;
	rcp.rn.f64 	%fd50, %fd10;
	{
	.reg .b32 %temp; 
	mov.b64 	{%temp, %r94}, %fd50;
	}
	{
	.reg .b32 %temp; 
	mov.b64 	{%r95, %temp}, %fd50;
	}
	setp.gt.s32 	%p69, %r94, 1048575;
	mov.b32 	%r96, -1023;
	@%p69 bra 	$L__BB3_80;
	mul.f64 	%fd50, %fd50, 0d4350000000000000;
	{
	.reg .b32 %temp; 
	mov.b64 	{%temp, %r94}, %fd50;
	}
	{
	.reg .b32 %temp; 
	mov.b64 	{%r95, %temp}, %fd50;
	}
	mov.b32 	%r96, -1077;
$L__BB3_80:
	add.s32 	%r78, %r94, -1;
	setp.gt.u32 	%p70, %r78, 2146435070;
	@%p70 bra 	$L__BB3_84;
	shr.u32 	%r81, %r94, 20;
	add.s32 	%r97, %r96, %r81;
	and.b32  	%r82, %r94, 1048575;
	or.b32  	%r83, %r82, 1072693248;
	mov.b64 	%fd51, {%r95, %r83};
	setp.lt.u32 	%p72, %r83, 1073127583;
	@%p72 bra 	$L__BB3_83;
	{
	.reg .b32 %temp; 
	mov.b64 	{%r84, %temp}, %fd51;
	}
	{
	.reg .b32 %temp; 
	mov.b64 	{%temp, %r85}, %fd51;
	}
	add.s32 	%r86, %r85, -1048576;
	mov.b64 	%fd51, {%r84, %r86};
	add.s32 	%r97, %r97, 1;
$L__BB3_83:
	add.f64 	%fd12, %fd51, 0dBFF0000000000000;
	add.f64 	%fd13, %fd51, 0d3FF0000000000000;
	rcp.approx.ftz.f64 	%fd14, %fd13;
	neg.f64 	%fd15, %fd13;
	fma.rn.f64 	%fd16, %fd15, %fd14, 0d3FF0000000000000;
	fma.rn.f64 	%fd17, %fd16, %fd16, %fd16;
	fma.rn.f64 	%fd18, %fd17, %fd14, %fd14;
	mul.f64 	%fd19, %fd12, %fd18;
	fma.rn.f64 	%fd20, %fd12, %fd18, %fd19;
	mul.f64 	%fd21, %fd20, %fd20;
	fma.rn.f64 	%fd22, %fd21, 0d3EB1380B3AE80F1E, 0d3ED0EE258B7A8B04;
	fma.rn.f64 	%fd23, %fd22, %fd21, 0d3EF3B2669F02676F;
	fma.rn.f64 	%fd24, %fd23, %fd21, 0d3F1745CBA9AB0956;
	fma.rn.f64 	%fd25, %fd24, %fd21, 0d3F3C71C72D1B5154;
	fma.rn.f64 	%fd26, %fd25, %fd21, 0d3F624924923BE72D;
	fma.rn.f64 	%fd27, %fd26, %fd21, 0d3F8999999999A3C4;
	fma.rn.f64 	%fd28, %fd27, %fd21, 0d3FB5555555555554;
	sub.f64 	%fd29, %fd12, %fd20;
	add.f64 	%fd30, %fd29, %fd29;
	neg.f64 	%fd31, %fd20;
	fma.rn.f64 	%fd32, %fd31, %fd12, %fd30;
	mul.f64 	%fd33, %fd18, %fd32;
	mul.f64 	%fd34, %fd21, %fd28;
	fma.rn.f64 	%fd35, %fd34, %fd20, %fd33;
	xor.b32  	%r87, %r97, -2147483648;
	mov.b32 	%r88, 1127219200;
	mov.b64 	%fd36, {%r87, %r88};
	mov.b32 	%r89, -2147483648;
	mov.b64 	%fd37, {%r89, %r88};
	sub.f64 	%fd38, %fd36, %fd37;
	fma.rn.f64 	%fd39, %fd38, 0d3FE62E42FEFA39EF, %fd20;
	fma.rn.f64 	%fd40, %fd38, 0dBFE62E42FEFA39EF, %fd39;
	sub.f64 	%fd41, %fd40, %fd20;
	sub.f64 	%fd42, %fd35, %fd41;
	fma.rn.f64 	%fd43, %fd38, 0d3C7ABC9E3B39803F, %fd42;
	add.f64 	%fd52, %fd39, %fd43;
	bra.uni 	$L__BB3_85;
$L__BB3_84:
	fma.rn.f64 	%fd11, %fd50, 0d7FF0000000000000, 0d7FF0000000000000;
	{
	.reg .b32 %temp; 
	mov.b64 	{%temp, %r79}, %fd50;
	}
	and.b32  	%r80, %r79, 2147483647;
	setp.eq.s32 	%p71, %r80, 0;
	selp.f64 	%fd52, 0dFFF0000000000000, %fd11, %p71;
$L__BB3_85:
	cvt.f64.f32 	%fd44, %f12;
	mul.f64 	%fd45, %fd52, %fd44;
	cvt.f64.f32 	%fd46, %f11;
	add.f64 	%fd47, %fd46, %fd46;
	div.rn.f64 	%fd48, %fd45, %fd47;
	sqrt.rn.f64 	%fd49, %fd48;
	cvt.rn.f32.f64 	%f56, %fd49;
	sub.f32 	%f57, %f9, %f10;
	setp.leu.f32 	%p73, %f57, %f56;
	mov.b32 	%r98, 0;
	@%p73 bra 	$L__BB3_87;
	mul.wide.s32 	%rd299, %r1, 4;
	add.s64 	%rd300, %rd1, %rd299;
	ld.global.u32 	%r91, [%rd300];
	or.b32  	%r98, %r91, -2147483648;
$L__BB3_87:
	ld.param.u64 	%rd304, [_Z10node_splitPfPiPjiiii_param_2];
	cvta.to.global.u64 	%rd301, %rd304;
	mul.wide.s32 	%rd302, %r1, 4;
	add.s64 	%rd303, %rd301, %rd302;
	st.global.u32 	[%rd303], %r98;
	ret;

}
	// .globl	_ZN3cub18CUB_300001_SM_10006detail11EmptyKernelIvEEvv
.visible .entry _ZN3cub18CUB_300001_SM_10006detail11EmptyKernelIvEEvv()
{


	ret;

}


// ===== COMPILED SASS (sm_100) =====

	.target	sm_100

	.elftype	@"ET_EXEC"


//--------------------- .note.nv.tkinfo           --------------------------
	.section	.note.nv.tkinfo,"",@"SHT_NOTE"
	.sectionflags	@"SHF_NOTE_NV_TKINFO"
	.tkinfo
        /*0018*/ 	.word	0x00000002
        /*0030*/ 	.string	""
        /*0030*/ 	.string	"ptxas"
        /*0030*/ 	.string	"Cuda compilation tools, release 13.0, V13.0.88"
        /*0030*/ 	.string	"Build cuda_13.0.r13.0/compiler.36424714_0"
        /*0030*/ 	.string	"-arch sm_100 -m 64 "



//--------------------- .note.nv.cuinfo           --------------------------
	.section	.note.nv.cuinfo,"",@"SHT_NOTE"
	.sectionflags	@"SHF_NOTE_NV_CUINFO"
        /*0018*/ 	.short	0x0002
        /*001a*/ 	.short	0x0064
        /*001c*/ 	.short	0x0082
	.zero		2


//--------------------- .nv.info                  --------------------------
	.section	.nv.info,"",@"SHT_CUDA_INFO"
	.align	4


	//----- nvinfo : EIATTR_REGCOUNT
	.align		4
        /*0000*/ 	.byte	0x04, 0x2f
        /*0002*/ 	.short	(.L_51 - .L_50)
	.align		4
.L_50:
        /*0004*/ 	.word	index@(_Z14tree_traversalPiS_S_S_S_S_i)
        /*0008*/ 	.word	0x00000018


	//----- nvinfo : EIATTR_FRAME_SIZE
	.align		4
.L_51:
        /*000c*/ 	.byte	0x04, 0x11
        /*000e*/ 	.short	(.L_53 - .L_52)
	.align		4
.L_52:
        /*0010*/ 	.word	index@(_Z14tree_traversalPiS_S_S_S_S_i)
        /*0014*/ 	.word	0x00000008


	//----- nvinfo : EIATTR_REGCOUNT
	.align		4
.L_53:
        /*0018*/ 	.byte	0x04, 0x2f
        /*001a*/ 	.short	(.L_55 - .L_54)
	.align		4
.L_54:
        /*001c*/ 	.word	index@(_Z16counter_increasePiS_i)
        /*0020*/ 	.word	0x00000010


	//----- nvinfo : EIATTR_FRAME_SIZE
	.align		4
.L_55:
        /*0024*/ 	.byte	0x04, 0x11
        /*0026*/ 	.short	(.L_57 - .L_56)
	.align		4
.L_56:
        /*0028*/ 	.word	index@(_Z16counter_increasePiS_i)
        /*002c*/ 	.word	0x00000000


	//----- nvinfo : EIATTR_REGCOUNT
	.align		4
.L_57:
        /*0030*/ 	.byte	0x04, 0x2f
        /*0032*/ 	.short	(.L_59 - .L_58)
	.align		4
.L_58:
        /*0034*/ 	.word	index@(_Z24compute_information_gainPiS_i)
        /*0038*/ 	.word	0x0000001f


	//----- nvinfo : EIATTR_FRAME_SIZE
	.align		4
.L_59:
        /*003c*/ 	.byte	0x04, 0x11
        /*003e*/ 	.short	(.L_61 - .L_60)
	.align		4
.L_60:
        /*0040*/ 	.word	index@(_Z24compute_information_gainPiS_i)
        /*0044*/ 	.word	0x00000000


	//----- nvinfo : EIATTR_REGCOUNT
	.align		4
.L_61:
        /*0048*/ 	.byte	0x04, 0x2f
        /*004a*/ 	.short	(.L_63 - .L_62)
	.align		4
.L_62:
        /*004c*/ 	.word	index@(_Z10node_splitPfPiPjiiii)
        /*0050*/ 	.word	0x00000038


	//----- nvinfo : EIATTR_FRAME_SIZE
	.align		4
.L_63:
        /*0054*/ 	.byte	0x04, 0x11
        /*0056*/ 	.short	(.L_65 - .L_64)
	.align		4
.L_64:
        /*0058*/ 	.word	index@($__internal_2_$__cuda_sm20_dsqrt_rn_f64_mediumpath_v1)
        /*005c*/ 	.word	0x00000010


	//----- nvinfo : EIATTR_FRAME_SIZE
	.align		4
.L_65:
        /*0060*/ 	.byte	0x04, 0x11
        /*0062*/ 	.short	(.L_67 - .L_66)
	.align		4
.L_66:
        /*0064*/ 	.word	index@($__internal_1_$__cuda_sm20_div_rn_f64_full)
        /*0068*/ 	.word	0x00000010


	//----- nvinfo : EIATTR_FRAME_SIZE
	.align		4
.L_67:
        /*006c*/ 	.byte	0x04, 0x11
        /*006e*/ 	.short	(.L_69 - .L_68)
	.align		4
.L_68:
        /*0070*/ 	.word	index@($__internal_0_$__cuda_sm20_dblrcp_rn_slowpath_v3)
        /*0074*/ 	.word	0x00000010


	//----- nvinfo : EIATTR_FRAME_SIZE
	.align		4
.L_69:
        /*0078*/ 	.byte	0x04, 0x11
        /*007a*/ 	.short	(.L_71 - .L_70)
	.align		4
.L_70:
        /*007c*/ 	.word	index@(_Z10node_splitPfPiPjiiii)
        /*0080*/ 	.word	0x00000010


	//----- nvinfo : EIATTR_REGCOUNT
	.align		4
.L_71:
        /*0084*/ 	.byte	0x04, 0x2f
        /*0086*/ 	.short	(.L_73 - .L_72)
	.align		4
.L_72:
        /*0088*/ 	.word	index@(_ZN3cub18CUB_300001_SM_10006detail11EmptyKernelIvEEvv)
        /*008c*/ 	.word	0x00000004


	//----- nvinfo : EIATTR_FRAME_SIZE
	.align		4
.L_73:
        /*0090*/ 	.byte	0x04, 0x11
        /*0092*/ 	.short	(.L_75 - .L_74)
	.align		4
.L_74:
        /*0094*/ 	.word	index@(_ZN3cub18CUB_300001_SM_10006detail11EmptyKernelIvEEvv)
        /*0098*/ 	.word	0x00000000


	//----- nvinfo : EIATTR_MIN_STACK_SIZE
	.align		4
.L_75:
        /*009c*/ 	.byte	0x04, 0x12
        /*009e*/ 	.short	(.L_77 - .L_76)
	.align		4
.L_76:
        /*00a0*/ 	.word	index@(_ZN3cub18CUB_300001_SM_10006detail11EmptyKernelIvEEvv)
        /*00a4*/ 	.word	0x00000000


	//----- nvinfo : EIATTR_MIN_STACK_SIZE
	.align		4
.L_77:
        /*00a8*/ 	.byte	0x04, 0x12
        /*00aa*/ 	.short	(.L_79 - .L_78)
	.align		4
.L_78:
        /*00ac*/ 	.word	index@(_Z10node_splitPfPiPjiiii)
        /*00b0*/ 	.word	0x00000010


	//----- nvinfo : EIATTR_MIN_STACK_SIZE
	.align		4
.L_79:
        /*00b4*/ 	.byte	0x04, 0x12
        /*00b6*/ 	.short	(.L_81 - .L_80)
	.align		4
.L_80:
        /*00b8*/ 	.word	index@(_Z24compute_information_gainPiS_i)
        /*00bc*/ 	.word	0x00000000


	//----- nvinfo : EIATTR_MIN_STACK_SIZE
	.align		4
.L_81:
        /*00c0*/ 	.byte	0x04, 0x12
        /*00c2*/ 	.short	(.L_83 - .L_82)
	.align		4
.L_82:
        /*00c4*/ 	.word	index@(_Z16counter_increasePiS_i)
        /*00c8*/ 	.word	0x00000000


	//----- nvinfo : EIATTR_MIN_STACK_SIZE
	.align		4
.L_83:
        /*00cc*/ 	.byte	0x04, 0x12
        /*00ce*/ 	.short	(.L_85 - .L_84)
	.align		4
.L_84:
        /*00d0*/ 	.word	index@(_Z14tree_traversalPiS_S_S_S_S_i)
        /*00d4*/ 	.word	0x00000008
.L_85:


//--------------------- .nv.compat                --------------------------
	.section	.nv.compat,"",@"SHT_CUDA_COMPAT_INFO"
	.align	4
        /*0000*/ 	.byte	0x02, 0x09, 0x00, 0x00, 0x02, 0x02, 0x01, 0x00, 0x02, 0x05, 0x05, 0x00, 0x03, 0x07, 0x01, 0x01
        /*0010*/ 	.byte	0x02, 0x03, 0x00, 0x00, 0x02, 0x06, 0x01, 0x00, 0x04, 0x0b, 0x08, 0x00, 0x01, 0x00, 0x00, 0x00
        /*0020*/ 	.byte	0x00, 0x00, 0x00, 0x00


//--------------------- .nv.info._ZN3cub18CUB_300001_SM_10006detail11EmptyKernelIvEEvv --------------------------
	.section	.nv.info._ZN3cub18CUB_300001_SM_10006detail11EmptyKernelIvEEvv,"",@"SHT_CUDA_INFO"
	.sectionflags	@""
	.align	4


	//----- nvinfo : EIATTR_CUDA_API_VERSION
	.align		4
        /*0000*/ 	.byte	0x04, 0x37
        /*0002*/ 	.short	(.L_87 - .L_86)
.L_86:
        /*0004*/ 	.word	0x00000082


	//----- nvinfo : EIATTR_SPARSE_MMA_MASK
	.align		4
.L_87:
        /*0008*/ 	.byte	0x03, 0x50
        /*000a*/ 	.short	0x0000


	//----- nvinfo : EIATTR_MAXREG_COUNT
	.align		4
        /*000c*/ 	.byte	0x03, 0x1b
        /*000e*/ 	.short	0x00ff


	//----- nvinfo : EIATTR_MERCURY_ISA_VERSION
	.align		4
        /*0010*/ 	.byte	0x03, 0x5f
        /*0012*/ 	.short	0x0101


	//----- nvinfo : EIATTR_VRC_CTA_INIT_COUNT
	.align		4
        /*0014*/ 	.byte	0x02, 0x4a
	.zero		1
	.zero		1


	//----- nvinfo : EIATTR_EXIT_INSTR_OFFSETS
	.align		4
        /*0018*/ 	.byte	0x04, 0x1c
        /*001a*/ 	.short	(.L_89 - .L_88)


	//   ....[0]....
.L_88:
        /*001c*/ 	.word	0x00000010


	//----- nvinfo : EIATTR_SW_WAR
	.align		4
.L_89:
        /*0020*/ 	.byte	0x04, 0x36
        /*0022*/ 	.short	(.L_91 - .L_90)
.L_90:
        /*0024*/ 	.word	0x00000008
.L_91:


//--------------------- .nv.info._Z10node_splitPfPiPjiiii --------------------------
	.section	.nv.info._Z10node_splitPfPiPjiiii,"",@"SHT_CUDA_INFO"
	.sectionflags	@""
	.align	4


	//----- nvinfo : EIATTR_CUDA_API_VERSION
	.align		4
        /*0000*/ 	.byte	0x04, 0x37
        /*0002*/ 	.short	(.L_93 - .L_92)
.L_92:
        /*0004*/ 	.word	0x00000082


	//----- nvinfo : EIATTR_KPARAM_INFO
	.align		4
.L_93:
        /*0008*/ 	.byte	0x04, 0x17
        /*000a*/ 	.short	(.L_95 - .L_94)
.L_94:
        /*000c*/ 	.word	0x00000000
        /*0010*/ 	.short	0x0006
        /*0012*/ 	.short	0x0024
        /*0014*/ 	.byte	0x00, 0xf0, 0x11, 0x00


	//----- nvinfo : EIATTR_KPARAM_INFO
	.align		4
.L_95:
        /*0018*/ 	.byte	0x04, 0x17
        /*001a*/ 	.short	(.L_97 - .L_96)
.L_96:
        /*001c*/ 	.word	0x00000000
        /*0020*/ 	.short	0x0005
        /*0022*/ 	.short	0x0020
        /*0024*/ 	.byte	0x00, 0xf0, 0x11, 0x00


	//----- nvinfo : EIATTR_KPARAM_INFO
	.align		4
.L_97:
        /*0028*/ 	.byte	0x04, 0x17
        /*002a*/ 	.short	(.L_99 - .L_98)
.L_98:
        /*002c*/ 	.word	0x00000000
        /*0030*/ 	.short	0x0004
        /*0032*/ 	.short	0x001c
        /*0034*/ 	.byte	0x00, 0xf0, 0x11, 0x00


	//----- nvinfo : EIATTR_KPARAM_INFO
	.align		4
.L_99:
        /*0038*/ 	.byte	0x04, 0x17
        /*003a*/ 	.short	(.L_101 - .L_100)
.L_100:
        /*003c*/ 	.word	0x00000000
        /*0040*/ 	.short	0x0003
        /*0042*/ 	.short	0x0018
        /*0044*/ 	.byte	0x00, 0xf0, 0x11, 0x00


	//----- nvinfo : EIATTR_KPARAM_INFO
	.align		4
.L_101:
        /*0048*/ 	.byte	0x04, 0x17
        /*004a*/ 	.short	(.L_103 - .L_102)
.L_102:
        /*004c*/ 	.word	0x00000000
        /*0050*/ 	.short	0x0002
        /*0052*/ 	.short	0x0010
        /*0054*/ 	.byte	0x00, 0xf5, 0x21, 0x00


	//----- nvinfo : EIATTR_KPARAM_INFO
	.align		4
.L_103:
        /*0058*/ 	.byte	0x04, 0x17
        /*005a*/ 	.short	(.L_105 - .L_104)
.L_104:
        /*005c*/ 	.word	0x00000000
        /*0060*/ 	.short	0x0001
        /*0062*/ 	.short	0x0008
        /*0064*/ 	.byte	0x00, 0xf5, 0x21, 0x00


	//----- nvinfo : EIATTR_KPARAM_INFO
	.align		4
.L_105:
        /*0068*/ 	.byte	0x04, 0x17
        /*006a*/ 	.short	(.L_107 - .L_106)
.L_106:
        /*006c*/ 	.word	0x00000000
        /*0070*/ 	.short	0x0000
        /*0072*/ 	.short	0x0000
        /*0074*/ 	.byte	0x00, 0xf5, 0x21, 0x00


	//----- nvinfo : EIATTR_SPARSE_MMA_MASK
	.align		4
.L_107:
        /*0078*/ 	.byte	0x03, 0x50
        /*007a*/ 	.short	0x0000


	//----- nvinfo : EIATTR_MAXREG_COUNT
	.align		4
        /*007c*/ 	.byte	0x03, 0x1b
        /*007e*/ 	.short	0x00ff


	//----- nvinfo : EIATTR_EXTERNS
	.align		4
        /*0080*/ 	.byte	0x04, 0x0f
        /*0082*/ 	.short	(.L_109 - .L_108)


	//   ....[0]....
	.align		4
.L_108:
        /*0084*/ 	.word	index@(vprintf)


	//   ....[1]....
	.align		4
        /*0088*/ 	.word	index@(malloc)


	//   ....[2]....
	.align		4
        /*008c*/ 	.word	index@(free)


	//----- nvinfo : EIATTR_MERCURY_ISA_VERSION
	.align		4
.L_109:
        /*0090*/ 	.byte	0x03, 0x5f
        /*0092*/ 	.short	0x0101


	//----- nvinfo : EIATTR_VRC_CTA_INIT_COUNT
	.align		4
        /*0094*/ 	.byte	0x02, 0x4a
	.zero		1
	.zero		1


	//----- nvinfo : EIATTR_SYSCALL_OFFSETS
	.align		4
        /*0098*/ 	.byte	0x04, 0x46
        /*009a*/ 	.short	(.L_111 - .L_110)


	//   ....[0]....
.L_110:
        /*009c*/ 	.word	0x000001b0


	//   ....[1]....
        /*00a0*/ 	.word	0x00000270


	//   ....[2]....
        /*00a4*/ 	.word	0x00000320


	//   ....[3]....
        /*00a8*/ 	.word	0x000003c0


	//   ....[4]....
        /*00ac*/ 	.word	0x00000480


	//   ....[5]....
        /*00b0*/ 	.word	0x00000530


	//   ....[6]....
        /*00b4*/ 	.word	0x00004af0


	//   ....[7]....
        /*00b8*/ 	.word	0x00004b40


	//   ....[8]....
        /*00bc*/ 	.word	0x00004cc0


	//----- nvinfo : EIATTR_EXIT_INSTR_OFFSETS
	.align		4
.L_111:
        /*00c0*/ 	.byte	0x04, 0x1c
        /*00c2*/ 	.short	(.L_113 - .L_112)


	//   ....[0]....
.L_112:
        /*00c4*/ 	.word	0x000056d0


	//----- nvinfo : EIATTR_CRS_STACK_SIZE
	.align		4
.L_113:
        /*00c8*/ 	.byte	0x04, 0x1e
        /*00ca*/ 	.short	(.L_115 - .L_114)
.L_114:
        /*00cc*/ 	.word	0x00000000


	//----- nvinfo : EIATTR_CBANK_PARAM_SIZE
	.align		4
.L_115:
        /*00d0*/ 	.byte	0x03, 0x19
        /*00d2*/ 	.short	0x0028


	//----- nvinfo : EIATTR_PARAM_CBANK
	.align		4
        /*00d4*/ 	.byte	0x04, 0x0a
        /*00d6*/ 	.short	(.L_117 - .L_116)
	.align		4
.L_116:
        /*00d8*/ 	.word	index@(.nv.constant0._Z10node_splitPfPiPjiiii)
        /*00dc*/ 	.short	0x0380
        /*00de*/ 	.short	0x0028


	//----- nvinfo : EIATTR_SW_WAR
	.align		4
.L_117:
        /*00e0*/ 	.byte	0x04, 0x36
        /*00e2*/ 	.short	(.L_119 - .L_118)
.L_118:
        /*00e4*/ 	.word	0x00000008
.L_119:


//--------------------- .nv.info._Z24compute_information_gainPiS_i --------------------------
	.section	.nv.info._Z24compute_information_gainPiS_i,"",@"SHT_CUDA_INFO"
	.sectionflags	@""
	.align	4


	//----- nvinfo : EIATTR_CUDA_API_VERSION
	.align		4
        /*0000*/ 	.byte	0x04, 0x37
        /*0002*/ 	.short	(.L_121 - .L_120)
.L_120:
        /*0004*/ 	.word	0x00000082


	//----- nvinfo : EIATTR_KPARAM_INFO
	.align		4
.L_121:
        /*0008*/ 	.byte	0x04, 0x17
        /*000a*/ 	.short	(.L_123 - .L_122)
.L_122:
        /*000c*/ 	.word	0x00000000
        /*0010*/ 	.short	0x0002
        /*0012*/ 	.short	0x0010
        /*0014*/ 	.byte	0x00, 0xf0, 0x11, 0x00


	//----- nvinfo : EIATTR_KPARAM_INFO
	.align		4
.L_123:
        /*0018*/ 	.byte	0x04, 0x17
        /*001a*/ 	.short	(.L_125 - .L_124)
.L_124:
        /*001c*/ 	.word	0x00000000
        /*0020*/ 	.short	0x0001
        /*0022*/ 	.short	0x0008
        /*0024*/ 	.byte	0x00, 0xf5, 0x21, 0x00


	//----- nvinfo : EIATTR_KPARAM_INFO
	.align		4
.L_125:
        /*0028*/ 	.byte	0x04, 0x17
        /*002a*/ 	.short	(.L_127 - .L_126)
.L_126:
        /*002c*/ 	.word	0x00000000
        /*0030*/ 	.short	0x0000
        /*0032*/ 	.short	0x0000
        /*0034*/ 	.byte	0x00, 0xf5, 0x21, 0x00


	//----- nvinfo : EIATTR_SPARSE_MMA_MASK
	.align		4
.L_127:
        /*0038*/ 	.byte	0x03, 0x50
        /*003a*/ 	.short	0x0000


	//----- nvinfo : EIATTR_MAXREG_COUNT
	.align		4
        /*003c*/ 	.byte	0x03, 0x1b
        /*003e*/ 	.short	0x00ff


	//----- nvinfo : EIATTR_NUM_BARRIERS
	.align		4
        /*0040*/ 	.byte	0x02, 0x4c
        /*0042*/ 	.byte	0x01
	.zero		1


	//----- nvinfo : EIATTR_MERCURY_ISA_VERSION
	.align		4
        /*0044*/ 	.byte	0x03, 0x5f
        /*0046*/ 	.short	0x0101


	//----- nvinfo : EIATTR_VRC_CTA_INIT_COUNT
	.align		4
        /*0048*/ 	.byte	0x02, 0x4a
	.zero		1
	.zero		1


	//----- nvinfo : EIATTR_EXIT_INSTR_OFFSETS
	.align		4
        /*004c*/ 	.byte	0x04, 0x1c
        /*004e*/ 	.short	(.L_129 - .L_128)


	//   ....[0]....
.L_128:
        /*0050*/ 	.word	0x00001a20


	//   ....[1]....
        /*0054*/ 	.word	0x00001ac0


	//----- nvinfo : EIATTR_CBANK_PARAM_SIZE
	.align		4
.L_129:
        /*0058*/ 	.byte	0x03, 0x19
        /*005a*/ 	.short	0x0014


	//----- nvinfo : EIATTR_PARAM_CBANK
	.align		4
        /*005c*/ 	.byte	0x04, 0x0a
        /*005e*/ 	.short	(.L_131 - .L_130)
	.align		4
.L_130:
        /*0060*/ 	.word	index@(.nv.constant0._Z24compute_information_gainPiS_i)
        /*0064*/ 	.short	0x0380
        /*0066*/ 	.short	0x0014


	//----- nvinfo : EIATTR_SW_WAR
	.align		4
.L_131:
        /*0068*/ 	.byte	0x04, 0x36
        /*006a*/ 	.short	(.L_133 - .L_132)
.L_132:
        /*006c*/ 	.word	0x00000008
.L_133:


//--------------------- .nv.info._Z16counter_increasePiS_i --------------------------
	.section	.nv.info._Z16counter_increasePiS_i,"",@"SHT_CUDA_INFO"
	.sectionflags	@""
	.align	4


	//----- nvinfo : EIATTR_CUDA_API_VERSION
	.align		4
        /*0000*/ 	.byte	0x04, 0x37
        /*0002*/ 	.short	(.L_135 - .L_134)
.L_134:
        /*0004*/ 	.word	0x00000082


	//----- nvinfo : EIATTR_KPARAM_INFO
	.align		4
.L_135:
        /*0008*/ 	.byte	0x04, 0x17
        /*000a*/ 	.short	(.L_137 - .L_136)
.L_136:
        /*000c*/ 	.word	0x00000000
        /*0010*/ 	.short	0x0002
        /*0012*/ 	.short	0x0010
        /*0014*/ 	.byte	0x00, 0xf0, 0x11, 0x00


	//----- nvinfo : EIATTR_KPARAM_INFO
	.align		4
.L_137:
        /*0018*/ 	.byte	0x04, 0x17
        /*001a*/ 	.short	(.L_139 - .L_138)
.L_138:
        /*001c*/ 	.word	0x00000000
        /*0020*/ 	.short	0x0001
        /*0022*/ 	.short	0x0008
        /*0024*/ 	.byte	0x00, 0xf5, 0x21, 0x00


	//----- nvinfo : EIATTR_KPARAM_INFO
	.align		4
.L_139:
        /*0028*/ 	.byte	0x04, 0x17
        /*002a*/ 	.short	(.L_141 - .L_140)
.L_140:
        /*002c*/ 	.word	0x00000000
        /*0030*/ 	.short	0x0000
        /*0032*/ 	.short	0x0000
        /*0034*/ 	.byte	0x00, 0xf5, 0x21, 0x00


	//----- nvinfo : EIATTR_SPARSE_MMA_MASK
	.align		4
.L_141:
        /*0038*/ 	.byte	0x03, 0x50
        /*003a*/ 	.short	0x0000


	//----- nvinfo : EIATTR_MAXREG_COUNT
	.align		4
        /*003c*/ 	.byte	0x03, 0x1b
        /*003e*/ 	.short	0x00ff


	//----- nvinfo : EIATTR_MERCURY_ISA_VERSION
	.align		4
        /*0040*/ 	.byte	0x03, 0x5f
        /*0042*/ 	.short	0x0101


	//----- nvinfo : EIATTR_VRC_CTA_INIT_COUNT
	.align		4
        /*0044*/ 	.byte	0x02, 0x4a
	.zero		1
	.zero		1


	//----- nvinfo : EIATTR_EXIT_INSTR_OFFSETS
	.align		4
        /*0048*/ 	.byte	0x04, 0x1c
        /*004a*/ 	.short	(.L_143 - .L_142)


	//   ....[0]....
.L_142:
        /*004c*/ 	.word	0x00000200


	//   ....[1]....
        /*0050*/ 	.word	0x000002f0


	//----- nvinfo : EIATTR_CBANK_PARAM_SIZE
	.align		4
.L_143:
        /*0054*/ 	.byte	0x03, 0x19
        /*0056*/ 	.short	0x0014


	//----- nvinfo : EIATTR_PARAM_CBANK
	.align		4
        /*0058*/ 	.byte	0x04, 0x0a
        /*005a*/ 	.short	(.L_145 - .L_144)
	.align		4
.L_144:
        /*005c*/ 	.word	index@(.nv.constant0._Z16counter_increasePiS_i)
        /*0060*/ 	.short	0x0380
        /*0062*/ 	.short	0x0014


	//----- nvinfo : EIATTR_SW_WAR
	.align		4
.L_145:
        /*0064*/ 	.byte	0x04, 0x36
        /*0066*/ 	.short	(.L_147 - .L_146)
.L_146:
        /*0068*/ 	.word	0x00000008
.L_147:


//--------------------- .nv.info._Z14tree_traversalPiS_S_S_S_S_i --------------------------
	.section	.nv.info._Z14tree_traversalPiS_S_S_S_S_i,"",@"SHT_CUDA_INFO"
	.sectionflags	@""
	.align	4


	//----- nvinfo : EIATTR_CUDA_API_VERSION
	.align		4
        /*0000*/ 	.byte	0x04, 0x37
        /*0002*/ 	.short	(.L_149 - .L_148)
.L_148:
        /*0004*/ 	.word	0x00000082


	//----- nvinfo : EIATTR_KPARAM_INFO
	.align		4
.L_149:
        /*0008*/ 	.byte	0x04, 0x17
        /*000a*/ 	.short	(.L_151 - .L_150)
.L_150:
        /*000c*/ 	.word	0x00000000
        /*0010*/ 	.short	0x0006
        /*0012*/ 	.short	0x0030
        /*0014*/ 	.byte	0x00, 0xf0, 0x11, 0x00


	//----- nvinfo : EIATTR_KPARAM_INFO
	.align		4
.L_151:
        /*0018*/ 	.byte	0x04, 0x17
        /*001a*/ 	.short	(.L_153 - .L_152)
.L_152:
        /*001c*/ 	.word	0x00000000
        /*0020*/ 	.short	0x0005
        /*0022*/ 	.short	0x0028
        /*0024*/ 	.byte	0x00, 0xf5, 0x21, 0x00


	//----- nvinfo : EIATTR_KPARAM_INFO
	.align		4
.L_153:
        /*0028*/ 	.byte	0x04, 0x17
        /*002a*/ 	.short	(.L_155 - .L_154)
.L_154:
        /*002c*/ 	.word	0x00000000
        /*0030*/ 	.short	0x0004
        /*0032*/ 	.short	0x0020
        /*0034*/ 	.byte	0x00, 0xf5, 0x21, 0x00


	//----- nvinfo : EIATTR_KPARAM_INFO
	.align		4
.L_155:
        /*0038*/ 	.byte	0x04, 0x17
        /*003a*/ 	.short	(.L_157 - .L_156)
.L_156:
        /*003c*/ 	.word	0x00000000
        /*0040*/ 	.short	0x0003
        /*0042*/ 	.short	0x0018
        /*0044*/ 	.byte	0x00, 0xf5, 0x21, 0x00


	//----- nvinfo : EIATTR_KPARAM_INFO
	.align		4
.L_157:
        /*0048*/ 	.byte	0x04, 0x17
        /*004a*/ 	.short	(.L_159 - .L_158)
.L_158:
        /*004c*/ 	.word	0x00000000
        /*0050*/ 	.short	0x0002
        /*0052*/ 	.short	0x0010
        /*0054*/ 	.byte	0x00, 0xf5, 0x21, 0x00


	//----- nvinfo : EIATTR_KPARAM_INFO
	.align		4
.L_159:
        /*0058*/ 	.byte	0x04, 0x17
        /*005a*/ 	.short	(.L_161 - .L_160)
.L_160:
        /*005c*/ 	.word	0x00000000
        /*0060*/ 	.short	0x0001
        /*0062*/ 	.short	0x0008
        /*0064*/ 	.byte	0x00, 0xf5, 0x21, 0x00


	//----- nvinfo : EIATTR_KPARAM_INFO
	.align		4
.L_161:
        /*0068*/ 	.byte	0x04, 0x17
        /*006a*/ 	.short	(.L_163 - .L_162)
.L_162:
        /*006c*/ 	.word	0x00000000
        /*0070*/ 	.short	0x0000
        /*0072*/ 	.short	0x0000
        /*0074*/ 	.byte	0x00, 0xf5, 0x21, 0x00


	//----- nvinfo : EIATTR_SPARSE_MMA_MASK
	.align		4
.L_163:
        /*0078*/ 	.byte	0x03, 0x50
        /*007a*/ 	.short	0x0000


	//----- nvinfo : EIATTR_MAXREG_COUNT
	.align		4
        /*007c*/ 	.byte	0x03, 0x1b
        /*007e*/ 	.short	0x00ff


	//----- nvinfo : EIATTR_EXTERNS
	.align		4
        /*0080*/ 	.byte	0x04, 0x0f
        /*0082*/ 	.short	(.L_165 - .L_164)


	//   ....[0]....
	.align		4
.L_164:
        /*0084*/ 	.word	index@(vprintf)


	//----- nvinfo : EIATTR_MERCURY_ISA_VERSION
	.align		4
.L_165:
        /*0088*/ 	.byte	0x03, 0x5f
        /*008a*/ 	.short	0x0101


	//----- nvinfo : EIATTR_INT_WARP_WIDE_INSTR_OFFSETS
	.align		4
        /*008c*/ 	.byte	0x04, 0x31
        /*008e*/ 	.short	(.L_167 - .L_166)


	//   ....[0]....
.L_166:
        /*0090*/ 	.word	0x00000ec0


	//----- nvinfo : EIATTR_VRC_CTA_INIT_COUNT
	.align		4
.L_167:
        /*0094*/ 	.byte	0x02, 0x4a
	.zero		1
	.zero		1


	//----- nvinfo : EIATTR_SYSCALL_OFFSETS
	.align		4
        /*0098*/ 	.byte	0x04, 0x46
        /*009a*/ 	.short	(.L_169 - .L_168)


	//   ....[0]....
.L_168:
        /*009c*/ 	.word	0x00000220


	//   ....[1]....
        /*00a0*/ 	.word	0x00000400


	//----- nvinfo : EIATTR_EXIT_INSTR_OFFSETS
	.align		4
.L_169:
        /*00a4*/ 	.byte	0x04, 0x1c
        /*00a6*/ 	.short	(.L_171 - .L_170)


	//   ....[0]....
.L_170:
        /*00a8*/ 	.word	0x000000d0


	//   ....[1]....
        /*00ac*/ 	.word	0x00000e90


	//   ....[2]....
        /*00b0*/ 	.word	0x00000f10


	//----- nvinfo : EIATTR_CRS_STACK_SIZE
	.align		4
.L_171:
        /*00b4*/ 	.byte	0x04, 0x1e
        /*00b6*/ 	.short	(.L_173 - .L_172)
.L_172:
        /*00b8*/ 	.word	0x00000000


	//----- nvinfo : EIATTR_CBANK_PARAM_SIZE
	.align		4
.L_173:
        /*00bc*/ 	.byte	0x03, 0x19
        /*00be*/ 	.short	0x0034


	//----- nvinfo : EIATTR_PARAM_CBANK
	.align		4
        /*00c0*/ 	.byte	0x04, 0x0a
        /*00c2*/ 	.short	(.L_175 - .L_174)
	.align		4
.L_174:
        /*00c4*/ 	.word	index@(.nv.constant0._Z14tree_traversalPiS_S_S_S_S_i)
        /*00c8*/ 	.short	0x0380
        /*00ca*/ 	.short	0x0034


	//----- nvinfo : EIATTR_SW_WAR
	.align		4
.L_175:
        /*00cc*/ 	.byte	0x04, 0x36
        /*00ce*/ 	.short	(.L_177 - .L_176)
.L_176:
        /*00d0*/ 	.word	0x00000008
.L_177:


//--------------------- .nv.callgraph             --------------------------
	.section	.nv.callgraph,"",@"SHT_CUDA_CALLGRAPH"
	.align	4
	.sectionentsize	8
	.align		4
        /*0000*/ 	.word	0x00000000
	.align		4
        /*0004*/ 	.word	0xffffffff
	.align		4
        /*0008*/ 	.word	index@(_Z10node_splitPfPiPjiiii)
	.align		4
        /*000c*/ 	.word	index@(vprintf)
	.align		4
        /*0010*/ 	.word	index@(_Z10node_splitPfPiPjiiii)
	.align		4
        /*0014*/ 	.word	index@(free)
	.align		4
        /*0018*/ 	.word	index@(_Z10node_splitPfPiPjiiii)
	.align		4
        /*001c*/ 	.word	index@(malloc)
	.align		4
        /*0020*/ 	.word	index@(_Z14tree_traversalPiS_S_S_S_S_i)
	.align		4
        /*0024*/ 	.word	index@(vprintf)
	.align		4
        /*0028*/ 	.word	0x00000000
	.align		4
        /*002c*/ 	.word	0xfffffffe
	.align		4
        /*0030*/ 	.word	0x00000000
	.align		4
        /*0034*/ 	.word	0xfffffffd
	.align		4
        /*0038*/ 	.word	0x00000000
	.align		4
        /*003c*/ 	.word	0xfffffffc


//--------------------- .nv.constant4             --------------------------
	.section	.nv.constant4,"a",@progbits
	.align	8
	.align		8
.nv.constant4:
        /*0000*/ 	.dword	_ZN34_INTERNAL_dd1a4fbe_4_k_cu_f20237b54cuda3std3__45__cpo5beginE
	.align		8
        /*0008*/ 	.dword	_ZN34_INTERNAL_dd1a4fbe_4_k_cu_f20237b54cuda3std3__45__cpo3endE
	.align		8
        /*0010*/ 	.dword	_ZN34_INTERNAL_dd1a4fbe_4_k_cu_f20237b54cuda3std3__45__cpo6cbeginE
	.align		8
        /*0018*/ 	.dword	_ZN34_INTERNAL_dd1a4fbe_4_k_cu_f20237b54cuda3std3__45__cpo4cendE
	.align		8
        /*0020*/ 	.dword	_ZN34_INTERNAL_dd1a4fbe_4_k_cu_f20237b54cuda3std3__45__cpo6rbeginE
	.align		8
        /*0028*/ 	.dword	_ZN34_INTERNAL_dd1a4fbe_4_k_cu_f20237b54cuda3std3__45__cpo4rendE
	.align		8
        /*0030*/ 	.dword	_ZN34_INTERNAL_dd1a4fbe_4_k_cu_f20237b54cuda3std3__45__cpo7crbeginE
	.align		8
        /*0038*/ 	.dword	_ZN34_INTERNAL_dd1a4fbe_4_k_cu_f20237b54cuda3std3__45__cpo5crendE
	.align		8
        /*0040*/ 	.dword	_ZN34_INTERNAL_dd1a4fbe_4_k_cu_f20237b54cuda3std3__436_GLOBAL__N__dd1a4fbe_4_k_cu_f20237b56ignoreE
	.align		8
        /*0048*/ 	.dword	_ZN34_INTERNAL_dd1a4fbe_4_k_cu_f20237b54cuda3std3__419piecewise_constructE
	.align		8
        /*0050*/ 	.dword	_ZN34_INTERNAL_dd1a4fbe_4_k_cu_f20237b54cuda3std3__48in_placeE
	.align		8
        /*0058*/ 	.dword	_ZN34_INTERNAL_dd1a4fbe_4_k_cu_f20237b54cuda3std3__420unreachable_sentinelE
	.align		8
        /*0060*/ 	.dword	_ZN34_INTERNAL_dd1a4fbe_4_k_cu_f20237b54cuda3std3__47nulloptE
	.align		8
        /*0068*/ 	.dword	_ZN34_INTERNAL_dd1a4fbe_4_k_cu_f20237b54cuda3std3__48unexpectE
	.align		8
        /*0070*/ 	.dword	_ZN34_INTERNAL_dd1a4fbe_4_k_cu_f20237b54cuda3std6ranges3__45__cpo4swapE
	.align		8
        /*0078*/ 	.dword	_ZN34_INTERNAL_dd1a4fbe_4_k_cu_f20237b54cuda3std6ranges3__45__cpo9iter_moveE
	.align		8
        /*0080*/ 	.dword	_ZN34_INTERNAL_dd1a4fbe_4_k_cu_f20237b54cuda3std6ranges3__45__cpo5beginE
	.align		8
        /*0088*/ 	.dword	_ZN34_INTERNAL_dd1a4fbe_4_k_cu_f20237b54cuda3std6ranges3__45__cpo3endE
	.align		8
        /*0090*/ 	.dword	_ZN34_INTERNAL_dd1a4fbe_4_k_cu_f20237b54cuda3std6ranges3__45__cpo6cbeginE
	.align		8
        /*0098*/ 	.dword	_ZN34_INTERNAL_dd1a4fbe_4_k_cu_f20237b54cuda3std6ranges3__45__cpo4cendE
	.align		8
        /*00a0*/ 	.dword	_ZN34_INTERNAL_dd1a4fbe_4_k_cu_f20237b54cuda3std6ranges3__45__cpo7advanceE
	.align		8
        /*00a8*/ 	.dword	_ZN34_INTERNAL_dd1a4fbe_4_k_cu_f20237b54cuda3std6ranges3__45__cpo9iter_swapE
	.align		8
        /*00b0*/ 	.dword	_ZN34_INTERNAL_dd1a4fbe_4_k_cu_f20237b54cuda3std6ranges3__45__cpo4nextE
	.align		8
        /*00b8*/ 	.dword	_ZN34_INTERNAL_dd1a4fbe_4_k_cu_f20237b54cuda3std6ranges3__45__cpo4prevE
	.align		8
        /*00c0*/ 	.dword	_ZN34_INTERNAL_dd1a4fbe_4_k_cu_f20237b54cuda3std6ranges3__45__cpo4dataE
	.align		8
        /*00c8*/ 	.dword	_ZN34_INTERNAL_dd1a4fbe_4_k_cu_f20237b54cuda3std6ranges3__45__cpo5cdataE
	.align		8
        /*00d0*/ 	.dword	_ZN34_INTERNAL_dd1a4fbe_4_k_cu_f20237b54cuda3std6ranges3__45__cpo4sizeE
	.align		8
        /*00d8*/ 	.dword	_ZN34_INTERNAL_dd1a4fbe_4_k_cu_f20237b54cuda3std6ranges3__45__cpo5ssizeE
	.align		8
        /*00e0*/ 	.dword	_ZN34_INTERNAL_dd1a4fbe_4_k_cu_f20237b54cuda3std6ranges3__45__cpo8distanceE
	.align		8
        /*00e8*/ 	.dword	_ZN34_INTERNAL_dd1a4fbe_4_k_cu_f20237b56thrust24THRUST_300001_SM_1000_NS8cuda_cub3parE
	.align		8
        /*00f0*/ 	.dword	_ZN34_INTERNAL_dd1a4fbe_4_k_cu_f20237b56thrust24THRUST_300001_SM_1000_NS8cuda_cub10par_nosyncE
	.align		8
        /*00f8*/ 	.dword	_ZN34_INTERNAL_dd1a4fbe_4_k_cu_f20237b56thrust24THRUST_300001_SM_1000_NS6system6detail10sequential3seqE
	.align		8
        /*0100*/ 	.dword	_ZN34_INTERNAL_dd1a4fbe_4_k_cu_f20237b56thrust24THRUST_300001_SM_1000_NS6system3cpp3parE
	.align		8
        /*0108*/ 	.dword	_ZN34_INTERNAL_dd1a4fbe_4_k_cu_f20237b56thrust24THRUST_300001_SM_1000_NS12placeholders2_1E
	.align		8
        /*0110*/ 	.dword	_ZN34_INTERNAL_dd1a4fbe_4_k_cu_f20237b56thrust24THRUST_300001_SM_1000_NS12placeholders2_2E
	.align		8
        /*0118*/ 	.dword	_ZN34_INTERNAL_dd1a4fbe_4_k_cu_f20237b56thrust24THRUST_300001_SM_1000_NS12placeholders2_3E
	.align		8
        /*0120*/ 	.dword	_ZN34_INTERNAL_dd1a4fbe_4_k_cu_f20237b56thrust24THRUST_300001_SM_1000_NS12placeholders2_4E
	.align		8
        /*0128*/ 	.dword	_ZN34_INTERNAL_dd1a4fbe_4_k_cu_f20237b56thrust24THRUST_300001_SM_1000_NS12placeholders2_5E
	.align		8
        /*0130*/ 	.dword	_ZN34_INTERNAL_dd1a4fbe_4_k_cu_f20237b56thrust24THRUST_300001_SM_1000_NS12placeholders2_6E
	.align		8
        /*0138*/ 	.dword	_ZN34_INTERNAL_dd1a4fbe_4_k_cu_f20237b56thrust24THRUST_300001_SM_1000_NS12placeholders2_7E
	.align		8
        /*0140*/ 	.dword	_ZN34_INTERNAL_dd1a4fbe_4_k_cu_f20237b56thrust24THRUST_300001_SM_1000_NS12placeholders2_8E
	.align		8
        /*0148*/ 	.dword	_ZN34_INTERNAL_dd1a4fbe_4_k_cu_f20237b56thrust24THRUST_300001_SM_1000_NS12placeholders2_9E
	.align		8
        /*0150*/ 	.dword	_ZN34_INTERNAL_dd1a4fbe_4_k_cu_f20237b56thrust24THRUST_300001_SM_1000_NS12placeholders3_10E
	.align		8
        /*0158*/ 	.dword	_ZN34_INTERNAL_dd1a4fbe_4_k_cu_f20237b56thrust24THRUST_300001_SM_1000_NS3seqE
	.align		8
        /*0160*/ 	.dword	_ZN34_INTERNAL_dd1a4fbe_4_k_cu_f20237b56thrust24THRUST_300001_SM_1000_NS6deviceE
	.align		8
        /*0168*/ 	.dword	$str
	.align		8
        /*0170*/ 	.dword	$str$1
	.align		8
        /*0178*/ 	.dword	$str$2
	.align		8
        /*0180*/ 	.dword	$str$3
	.align		8
        /*0188*/ 	.dword	$str$4
	.align		8
        /*0190*/ 	.dword	vprintf
	.align		8
        /*0198*/ 	.dword	malloc
	.align		8
        /*01a0*/ 	.dword	free


//--------------------- .text._ZN3cub18CUB_300001_SM_10006detail11EmptyKernelIvEEvv --------------------------
	.section	.text._ZN3cub18CUB_300001_SM_10006detail11EmptyKernelIvEEvv,"ax",@progbits
	.align	128
        .global         _ZN3cub18CUB_300001_SM_10006detail11EmptyKernelIvEEvv
        .type           _ZN3cub18CUB_300001_SM_10006detail11EmptyKernelIvEEvv,@function
        .size           _ZN3cub18CUB_300001_SM_10006detail11EmptyKernelIvEEvv,(.L_x_133 - _ZN3cub18CUB_300001_SM_10006detail11EmptyKernelIvEEvv)
        .other          _ZN3cub18CUB_300001_SM_10006detail11EmptyKernelIvEEvv,@"STO_CUDA_ENTRY STV_DEFAULT"
_ZN3cub18CUB_300001_SM_10006detail11EmptyKernelIvEEvv:
.text._ZN3cub18CUB_300001_SM_10006detail11EmptyKernelIvEEvv:
[----:B------:R-:W-:Y:S01]  /*0000*/  LDC R1, c[0x0][0x37c] ;  /* 0x0000df00ff017b82 */ /* 0x000fe20000000800 */
[----:B------:R-:W-:Y:S05]  /*0010*/  EXIT ;  /* 0x000000000000794d */ /* 0x000fea0003800000 */
.L_x_0:
[----:B------:R-:W-:-:S00]  /*0020*/  BRA `(.L_x_0) ;  /* 0xfffffffc00fc7947 */ /* 0x000fc0000383ffff */
[----:B------:R-:W-:-:S00]  /*0030*/  NOP ;  /* 0x0000000000007918 */ /* 0x000fc00000000000 */
        /* <DEDUP_REMOVED lines=12> */
.L_x_133:


//--------------------- .text._Z10node_splitPfPiPjiiii --------------------------
	.section	.text._Z10node_splitPfPiPjiiii,"ax",@progbits
	.align	128
        .global         _Z10node_splitPfPiPjiiii
        .type           _Z10node_splitPfPiPjiiii,@function
        .size           _Z10node_splitPfPiPjiiii,(.L_x_132 - _Z10node_splitPfPiPjiiii)
        .other          _Z10node_splitPfPiPjiiii,@"STO_CUDA_ENTRY STV_DEFAULT"
_Z10node_splitPfPiPjiiii:
.text._Z10node_splitPfPiPjiiii:
[----:B------:R-:W0:Y:S01]  /*0000*/  LDC R1, c[0x0][0x37c] ;  /* 0x0000df00ff017b82 */ /* 0x000e220000000800 */
[----:B------:R-:W1:Y:S01]  /*0010*/  S2R R23, SR_TID.X ;  /* 0x0000000000177919 */ /* 0x000e620000002100 */
[----:B------:R-:W2:Y:S06]  /*0020*/  LDCU UR5, c[0x0][0x2fc] ;  /* 0x00005f80ff0577ac */ /* 0x000eac0008000800 */
[----:B------:R-:W1:Y:S01]  /*0030*/  S2UR UR6, SR_CTAID.X ;  /* 0x00000000000679c3 */ /* 0x000e620000002500 */
[----:B0-----:R-:W-:Y:S01]  /*0040*/  VIADD R1, R1, 0xfffffff0 ;  /* 0xfffffff001017836 */ /* 0x001fe20000000000 */
[----:B------:R-:W-:Y:S01]  /*0050*/  CS2R R18, SRZ ;  /* 0x0000000000127805 */ /* 0x000fe2000001ff00 */
[----:B------:R-:W0:Y:S01]  /*0060*/  LDCU UR7, c[0x0][0x398] ;  /* 0x00007300ff0777ac */ /* 0x000e220008000800 */
[----:B------:R-:W-:-:S02]  /*0070*/  IMAD.MOV.U32 R16, RZ, RZ, RZ ;  /* 0x000000ffff107224 */ /* 0x000fc400078e00ff */
[----:B------:R-:W-:Y:S01]  /*0080*/  IMAD.MOV.U32 R22, RZ, RZ, RZ ;  /* 0x000000ffff167224 */ /* 0x000fe200078e00ff */
[----:B------:R-:W3:Y:S01]  /*0090*/  LDCU UR4, c[0x0][0x2f8] ;  /* 0x00005f00ff0477ac */ /* 0x000ee20008000800 */
[----:B------:R-:W1:Y:S01]  /*00a0*/  LDC R0, c[0x0][0x360] ;  /* 0x0000d800ff007b82 */ /* 0x000e620000000800 */
[----:B------:R-:W4:Y:S01]  /*00b0*/  LDCU.64 UR36, c[0x0][0x358] ;  /* 0x00006b00ff2477ac */ /* 0x000f220008000a00 */
[----:B0-----:R-:W-:Y:S02]  /*00c0*/  UISETP.NE.AND UP0, UPT, UR7, URZ, UPT ;  /* 0x000000ff0700728c */ /* 0x001fe4000bf05270 */
[----:B------:R-:W-:Y:S01]  /*00d0*/  UIMAD.WIDE UR38, UR7, 0x4, URZ ;  /* 0x00000004072678a5 */ /* 0x000fe2000f8e02ff */
[----:B---3--:R-:W-:-:S05]  /*00e0*/  IADD3 R17, P0, PT, R1, UR4, RZ ;  /* 0x0000000401117c10 */ /* 0x008fca000ff1e0ff */
[----:B--2---:R-:W-:Y:S02]  /*00f0*/  IMAD.X R2, RZ, RZ, UR5, P0 ;  /* 0x00000005ff027e24 */ /* 0x004fe400080e06ff */
[----:B-1----:R-:W-:-:S05]  /*0100*/  IMAD R23, R0, UR6, R23 ;  /* 0x0000000600177c24 */ /* 0x002fca000f8e0217 */
[----:B------:R-:W-:Y:S01]  /*0110*/  SHF.R.S32.HI R26, RZ, 0x1f, R23 ;  /* 0x0000001fff1a7819 */ /* 0x000fe20000011417 */
[----:B----4-:R-:W-:Y:S06]  /*0120*/  BRA.U !UP0, `(.L_x_1) ;  /* 0x0000000508087547 */ /* 0x010fec000b800000 */
[----:B------:R-:W-:Y:S01]  /*0130*/  MOV R0, 0x198 ;  /* 0x0000019800007802 */ /* 0x000fe20000000f00 */
[----:B------:R-:W-:Y:S02]  /*0140*/  IMAD.U32 R9, RZ, RZ, UR39 ;  /* 0x00000027ff097e24 */ /* 0x000fe4000f8e00ff */
[----:B------:R-:W-:Y:S01]  /*0150*/  IMAD.U32 R5, RZ, RZ, UR39 ;  /* 0x00000027ff057e24 */ /* 0x000fe2000f8e00ff */
[----:B------:R0:W1:Y:S01]  /*0160*/  LDC.64 R6, c[0x4][R0] ;  /* 0x0100000000067b82 */ /* 0x0000620000000a00 */
[----:B------:R-:W-:Y:S02]  /*0170*/  IMAD.U32 R4, RZ, RZ, UR38 ;  /* 0x00000026ff047e24 */ /* 0x000fe4000f8e00ff */
[----:B------:R-:W-:Y:S02]  /*0180*/  IMAD.U32 R8, RZ, RZ, UR38 ;  /* 0x00000026ff087e24 */ /* 0x000fe4000f8e00ff */
[----:B------:R-:W-:-:S07]  /*0190*/  IMAD.MOV.U32 R5, RZ, RZ, R9 ;  /* 0x000000ffff057224 */ /* 0x000fce00078e0009 */
[----:B------:R-:W-:-:S07]  /*01a0*/  LEPC R20, `(.L_x_2) ;  /* 0x000000001014794e */ /* 0x000fce0000000000 */
[----:B01----:R-:W-:Y:S05]  /*01b0*/  CALL.ABS.NOINC R6 ;  /* 0x0000000006007343 */ /* 0x003fea0003c00000 */
.L_x_2:
[----:B------:R-:W-:Y:S01]  /*01c0*/  ISETP.NE.U32.AND P0, PT, R4, RZ, PT ;  /* 0x000000ff0400720c */ /* 0x000fe20003f05070 */
[----:B------:R-:W-:Y:S02]  /*01d0*/  IMAD.MOV.U32 R18, RZ, RZ, R4 ;  /* 0x000000ffff127224 */ /* 0x000fe400078e0004 */
[----:B------:R-:W-:Y:S01]  /*01e0*/  IMAD.MOV.U32 R16, RZ, RZ, R5 ;  /* 0x000000ffff107224 */ /* 0x000fe200078e0005 */
[----:B------:R-:W-:-:S13]  /*01f0*/  ISETP.NE.AND.EX P0, PT, R5, RZ, PT, P0 ;  /* 0x000000ff0500720c */ /* 0x000fda0003f05300 */
[----:B------:R-:W-:Y:S05]  /*0200*/  @P0 BRA `(.L_x_3) ;  /* 0x00000000004c0947 */ /* 0x000fea0003800000 */
[----:B------:R-:W-:Y:S02]  /*0210*/  MOV R0, 0x1a0 ;  /* 0x000001a000007802 */ /* 0x000fe40000000f00 */
[----:B------:R-:W-:Y:S02]  /*0220*/  CS2R R4, SRZ ;  /* 0x0000000000047805 */ /* 0x000fe4000001ff00 */
[----:B------:R-:W-:Y:S01]  /*0230*/  IADD3 R19, P0, PT, R17, 0x8, RZ ;  /* 0x0000000811137810 */ /* 0x000fe20007f1e0ff */
[----:B------:R0:W1:Y:S04]  /*0240*/  LDC.64 R8, c[0x4][R0] ;  /* 0x0100000000087b82 */ /* 0x0000680000000a00 */
[----:B------:R-:W-:-:S08]  /*0250*/  IMAD.X R22, RZ, RZ, R2, P0 ;  /* 0x000000ffff167224 */ /* 0x000fd000000e0602 */
[----:B------:R-:W-:-:S07]  /*0260*/  LEPC R20, `(.L_x_4) ;  /* 0x000000001014794e */ /* 0x000fce0000000000 */
[----:B01----:R-:W-:Y:S05]  /*0270*/  CALL.ABS.NOINC R8 ;  /* 0x0000000008007343 */ /* 0x003fea0003c00000 */
.L_x_4:
[----:B------:R-:W0:Y:S01]  /*0280*/  LDC.64 R10, c[0x4][0x180] ;  /* 0x01006000ff0a7b82 */ /* 0x000e220000000a00 */
[----:B------:R-:W-:Y:S01]  /*0290*/  MOV R0, 0x190 ;  /* 0x0000019000007802 */ /* 0x000fe20000000f00 */
[----:B------:R-:W1:Y:S01]  /*02a0*/  LDCU.64 UR4, c[0x4][0x188] ;  /* 0x01003100ff0477ac */ /* 0x000e620008000a00 */
[----:B------:R-:W-:Y:S02]  /*02b0*/  IMAD.MOV.U32 R6, RZ, RZ, R19 ;  /* 0x000000ffff067224 */ /* 0x000fe400078e0013 */
[----:B------:R-:W-:-:S03]  /*02c0*/  IMAD.MOV.U32 R7, RZ, RZ, R22 ;  /* 0x000000ffff077224 */ /* 0x000fc600078e0016 */
[----:B------:R2:W3:Y:S01]  /*02d0*/  LDC.64 R8, c[0x4][R0] ;  /* 0x0100000000087b82 */ /* 0x0004e20000000a00 */
[----:B-1----:R-:W-:Y:S02]  /*02e0*/  IMAD.U32 R4, RZ, RZ, UR4 ;  /* 0x00000004ff047e24 */ /* 0x002fe4000f8e00ff */
[----:B------:R-:W-:Y:S01]  /*02f0*/  IMAD.U32 R5, RZ, RZ, UR5 ;  /* 0x00000005ff057e24 */ /* 0x000fe2000f8e00ff */
[----:B0-----:R2:W-:Y:S06]  /*0300*/  STL.64 [R1+0x8], R10 ;  /* 0x0000080a01007387 */ /* 0x0015ec0000100a00 */
[----:B------:R-:W-:-:S07]  /*0310*/  LEPC R20, `(.L_x_5) ;  /* 0x000000001014794e */ /* 0x000fce0000000000 */
[----:B--23--:R-:W-:Y:S05]  /*0320*/  CALL.ABS.NOINC R8 ;  /* 0x0000000008007343 */ /* 0x00cfea0003c00000 */
.L_x_5:
[----:B------:R-:W-:Y:S05]  /*0330*/  BPT.TRAP 0x1 ;  /* 0x000000040000795c */ /* 0x000fea0000300000 */
.L_x_3:
        /* <DEDUP_REMOVED lines=9> */
.L_x_6:
        /* <DEDUP_REMOVED lines=12> */
.L_x_7:
        /* <DEDUP_REMOVED lines=11> */
.L_x_8:
[----:B------:R-:W-:Y:S05]  /*0540*/  BPT.TRAP 0x1 ;  /* 0x000000040000795c */ /* 0x000fea0000300000 */
.L_x_1:
[----:B------:R-:W0:Y:S01]  /*0550*/  LDCU UR6, c[0x0][0x398] ;  /* 0x00007300ff0677ac */ /* 0x000e220008000800 */
[----:B------:R-:W1:Y:S01]  /*0560*/  LDCU.64 UR4, c[0x0][0x380] ;  /* 0x00007000ff0477ac */ /* 0x000e620008000a00 */
[----:B0-----:R-:W-:Y:S01]  /*0570*/  UISETP.GE.AND UP0, UPT, UR6, 0x1, UPT ;  /* 0x000000010600788c */ /* 0x001fe2000bf06270 */
[----:B-1----:R-:W-:-:S04]  /*0580*/  LEA R8, P0, R23, UR4, 0x2 ;  /* 0x0000000417087c11 */ /* 0x002fc8000f8010ff */
[----:B------:R-:W-:Y:S01]  /*0590*/  LEA.HI.X R9, R23, UR5, R26, 0x2, P0 ;  /* 0x0000000517097c11 */ /* 0x000fe200080f141a */
[----:B------:R-:W-:Y:S01]  /*05a0*/  IMAD.MOV.U32 R26, RZ, RZ, R8 ;  /* 0x000000ffff1a7224 */ /* 0x000fe200078e0008 */
[----:B------:R-:W-:-:S03]  /*05b0*/  IADD3 R0, P1, PT, R8, UR38, RZ ;  /* 0x0000002608007c10 */ /* 0x000fc6000ff3e0ff */
[----:B------:R-:W-:Y:S01]  /*05c0*/  IMAD.MOV.U32 R27, RZ, RZ, R9 ;  /* 0x000000ffff1b7224 */ /* 0x000fe200078e0009 */
[----:B------:R-:W-:Y:S01]  /*05d0*/  IADD3.X R3, PT, PT, R9, UR39, RZ, P1, !PT ;  /* 0x0000002709037c10 */ /* 0x000fe20008ffe4ff */
[----:B------:R-:W-:Y:S08]  /*05e0*/  BRA.U !UP0, `(.L_x_9) ;  /* 0x0000001d080c7547 */ /* 0x000ff0000b800000 */
[----:B------:R-:W0:Y:S01]  /*05f0*/  LDCU.64 UR4, c[0x0][0x388] ;  /* 0x00007100ff0477ac */ /* 0x000e220008000a00 */
[----:B------:R-:W-:Y:S01]  /*0600*/  BSSY.RECONVERGENT B2, `(.L_x_9) ;  /* 0x00001c1000027945 */ /* 0x000fe20003800200 */
[----:B------:R-:W-:Y:S02]  /*0610*/  IMAD.MOV.U32 R30, RZ, RZ, R8 ;  /* 0x000000ffff1e7224 */ /* 0x000fe400078e0008 */
[----:B------:R-:W-:Y:S02]  /*0620*/  IMAD.MOV.U32 R31, RZ, RZ, R9 ;  /* 0x000000ffff1f7224 */ /* 0x000fe400078e0009 */
[----:B0-----:R-:W-:Y:S02]  /*0630*/  IMAD.U32 R4, RZ, RZ, UR4 ;  /* 0x00000004ff047e24 */ /* 0x001fe4000f8e00ff */
[----:B------:R-:W-:Y:S02]  /*0640*/  IMAD.U32 R5, RZ, RZ, UR5 ;  /* 0x00000005ff057e24 */ /* 0x000fe4000f8e00ff */
[----:B------:R-:W-:-:S02]  /*0650*/  IMAD.U32 R6, RZ, RZ, UR4 ;  /* 0x00000004ff067e24 */ /* 0x000fc4000f8e00ff */
[----:B------:R-:W-:-:S07]  /*0660*/  IMAD.U32 R7, RZ, RZ, UR5 ;  /* 0x00000005ff077e24 */ /* 0x000fce000f8e00ff */
.L_x_41:
[C---:B------:R-:W-:Y:S01]  /*0670*/  IADD3 R11, P1, PT, R8.reuse, 0x80, RZ ;  /* 0x00000080080b7810 */ /* 0x040fe20007f3e0ff */
[----:B------:R-:W-:Y:S03]  /*0680*/  BSSY.RECONVERGENT B1, `(.L_x_10) ;  /* 0x00001ad000017945 */ /* 0x000fe60003800200 */
[----:B------:R-:W-:Y:S01]  /*0690*/  ISETP.LT.U32.AND P0, PT, R11, R0, PT ;  /* 0x000000000b00720c */ /* 0x000fe20003f01070 */
[----:B------:R-:W-:Y:S01]  /*06a0*/  IMAD.X R12, RZ, RZ, R9, P1 ;  /* 0x000000ffff0c7224 */ /* 0x000fe200008e0609 */
[----:B------:R-:W-:-:S04]  /*06b0*/  IADD3 R10, P1, PT, R8, 0x4, RZ ;  /* 0x00000004080a7810 */ /* 0x000fc80007f3e0ff */
[----:B------:R-:W-:-:S04]  /*06c0*/  ISETP.LT.U32.AND.EX P0, PT, R12, R3, PT, P0 ;  /* 0x000000030c00720c */ /* 0x000fc80003f01100 */
[----:B------:R-:W-:Y:S01]  /*06d0*/  SEL R13, R11, R0, P0 ;  /* 0x000000000b0d7207 */ /* 0x000fe20000000000 */
[----:B------:R-:W-:Y:S01]  /*06e0*/  IMAD.X R11, RZ, RZ, R9, P1 ;  /* 0x000000ffff0b7224 */ /* 0x000fe200008e0609 */
[----:B------:R-:W-:Y:S02]  /*06f0*/  SEL R12, R12, R3, P0 ;  /* 0x000000030c0c7207 */ /* 0x000fe40000000000 */
[----:B------:R-:W-:-:S04]  /*0700*/  ISETP.NE.U32.AND P0, PT, R10, R13, PT ;  /* 0x0000000d0a00720c */ /* 0x000fc80003f05070 */
[----:B------:R-:W-:-:S13]  /*0710*/  ISETP.NE.AND.EX P0, PT, R11, R12, PT, P0 ;  /* 0x0000000c0b00720c */ /* 0x000fda0003f05300 */
[----:B------:R-:W-:Y:S05]  /*0720*/  @!P0 BRA `(.L_x_11) ;  /* 0x0000001800888947 */ /* 0x000fea0003800000 */
[----:B------:R-:W-:Y:S01]  /*0730*/  CS2R R12, SRZ ;  /* 0x00000000000c7805 */ /* 0x000fe2000001ff00 */
[--C-:B------:R-:W-:Y:S02]  /*0740*/  IMAD.MOV.U32 R44, RZ, RZ, R30.reuse ;  /* 0x000000ffff2c7224 */ /* 0x100fe400078e001e */
[--C-:B------:R-:W-:Y:S02]  /*0750*/  IMAD.MOV.U32 R43, RZ, RZ, R31.reuse ;  /* 0x000000ffff2b7224 */ /* 0x100fe400078e001f */
[----:B------:R-:W-:Y:S02]  /*0760*/  IMAD.MOV.U32 R28, RZ, RZ, R30 ;  /* 0x000000ffff1c7224 */ /* 0x000fe400078e001e */
[----:B------:R-:W-:Y:S02]  /*0770*/  IMAD.MOV.U32 R29, RZ, RZ, R31 ;  /* 0x000000ffff1d7224 */ /* 0x000fe400078e001f */
[----:B------:R-:W-:Y:S02]  /*0780*/  IMAD.MOV.U32 R34, RZ, RZ, R4 ;  /* 0x000000ffff227224 */ /* 0x000fe400078e0004 */
[----:B------:R-:W-:-:S02]  /*0790*/  IMAD.MOV.U32 R35, RZ, RZ, R5 ;  /* 0x000000ffff237224 */ /* 0x000fc400078e0005 */
[----:B------:R-:W-:Y:S02]  /*07a0*/  IMAD.MOV.U32 R20, RZ, RZ, R6 ;  /* 0x000000ffff147224 */ /* 0x000fe400078e0006 */
[----:B------:R-:W-:-:S07]  /*07b0*/  IMAD.MOV.U32 R21, RZ, RZ, R7 ;  /* 0x000000ffff157224 */ /* 0x000fce00078e0007 */
.L_x_40:
[----:B--2---:R-:W2:Y:S04]  /*07c0*/  LDG.E R15, desc[UR36][R30.64] ;  /* 0x000000241e0f7981 */ /* 0x004ea8000c1e1900 */
[----:B------:R-:W2:Y:S01]  /*07d0*/  LDG.E R36, desc[UR36][R28.64+0x4] ;  /* 0x000004241c247981 */ /* 0x000ea2000c1e1900 */
[----:B------:R-:W-:Y:S02]  /*07e0*/  IMAD.MOV.U32 R24, RZ, RZ, R20 ;  /* 0x000000ffff187224 */ /* 0x000fe400078e0014 */
[----:B------:R-:W-:-:S05]  /*07f0*/  IMAD.MOV.U32 R25, RZ, RZ, R21 ;  /* 0x000000ffff197224 */ /* 0x000fca00078e0015 */
[----:B------:R0:W5:Y:S01]  /*0800*/  LDG.E R37, desc[UR36][R24.64+0x4] ;  /* 0x0000042418257981 */ /* 0x000162000c1e1900 */
[----:B------:R-:W-:Y:S01]  /*0810*/  IADD3 R38, P1, PT, R44, 0x4, RZ ;  /* 0x000000042c267810 */ /* 0x000fe20007f3e0ff */
[----:B------:R-:W-:Y:S01]  /*0820*/  BSSY.RECONVERGENT B0, `(.L_x_12) ;  /* 0x000017e000007945 */ /* 0x000fe20003800200 */
[----:B------:R-:W-:Y:S01]  /*0830*/  IADD3 R39, P2, PT, R28, 0x4, RZ ;  /* 0x000000041c277810 */ /* 0x000fe20007f5e0ff */
[----:B------:R-:W-:Y:S01]  /*0840*/  VIADD R40, R34, 0x4 ;  /* 0x0000000422287836 */ /* 0x000fe20000000000 */
[----:B------:R-:W-:Y:S01]  /*0850*/  IADD3 R20, P3, PT, R24, 0x4, RZ ;  /* 0x0000000418147810 */ /* 0x000fe20007f7e0ff */
[----:B------:R-:W-:Y:S02]  /*0860*/  IMAD.X R41, RZ, RZ, R43, P1 ;  /* 0x000000ffff297224 */ /* 0x000fe400008e062b */
[----:B------:R-:W-:Y:S02]  /*0870*/  IMAD.X R42, RZ, RZ, R29, P2 ;  /* 0x000000ffff2a7224 */ /* 0x000fe400010e061d */
[----:B------:R-:W-:Y:S01]  /*0880*/  IMAD.X R21, RZ, RZ, R25, P3 ;  /* 0x000000ffff157224 */ /* 0x000fe200018e0619 */
[----:B--2---:R-:W-:-:S13]  /*0890*/  FSETP.GEU.AND P0, PT, R36, R15, PT ;  /* 0x0000000f2400720b */ /* 0x004fda0003f0e000 */
[----:B0-----:R-:W-:Y:S05]  /*08a0*/  @!P0 BRA `(.L_x_13) ;  /* 0x0000000000948947 */ /* 0x001fea0003800000 */
[----:B------:R-:W2:Y:S01]  /*08b0*/  LDG.E R15, desc[UR36][R28.64] ;  /* 0x000000241c0f7981 */ /* 0x000ea2000c1e1900 */
[----:B------:R-:W-:Y:S01]  /*08c0*/  BSSY.RECONVERGENT B3, `(.L_x_14) ;  /* 0x000001c000037945 */ /* 0x000fe20003800200 */
[----:B------:R-:W-:Y:S02]  /*08d0*/  IMAD.MOV.U32 R46, RZ, RZ, R20 ;  /* 0x000000ffff2e7224 */ /* 0x000fe400078e0014 */
[----:B------:R-:W-:Y:S02]  /*08e0*/  IMAD.MOV.U32 R47, RZ, RZ, R21 ;  /* 0x000000ffff2f7224 */ /* 0x000fe400078e0015 */
[----:B------:R-:W-:Y:S02]  /*08f0*/  IMAD.MOV.U32 R45, RZ, RZ, R39 ;  /* 0x000000ffff2d7224 */ /* 0x000fe400078e0027 */
[----:B------:R-:W-:Y:S01]  /*0900*/  IMAD.MOV.U32 R32, RZ, RZ, R42 ;  /* 0x000000ffff207224 */ /* 0x000fe200078e002a */
[----:B--2---:R-:W-:-:S13]  /*0910*/  FSETP.GEU.AND P0, PT, R36, R15, PT ;  /* 0x0000000f2400720b */ /* 0x004fda0003f0e000 */
[----:B------:R-:W-:Y:S05]  /*0920*/  @P0 BRA `(.L_x_15) ;  /* 0x0000000000540947 */ /* 0x000fea0003800000 */
[----:B------:R-:W-:-:S07]  /*0930*/  IMAD.MOV.U32 R33, RZ, RZ, R15 ;  /* 0x000000ffff217224 */ /* 0x000fce00078e000f */
.L_x_16:
[----:B------:R-:W-:Y:S02]  /*0940*/  IMAD.MOV.U32 R14, RZ, RZ, R45 ;  /* 0x000000ffff0e7224 */ /* 0x000fe400078e002d */
[----:B------:R-:W-:Y:S02]  /*0950*/  IMAD.MOV.U32 R15, RZ, RZ, R32 ;  /* 0x000000ffff0f7224 */ /* 0x000fe400078e0020 */
[----:B------:R-:W-:Y:S02]  /*0960*/  IMAD.MOV.U32 R24, RZ, RZ, R46 ;  /* 0x000000ffff187224 */ /* 0x000fe400078e002e */
[----:B------:R-:W-:Y:S01]  /*0970*/  IMAD.MOV.U32 R25, RZ, RZ, R47 ;  /* 0x000000ffff197224 */ /* 0x000fe200078e002f */
[----:B------:R0:W-:Y:S04]  /*0980*/  STG.E desc[UR36][R14.64], R33 ;  /* 0x000000210e007986 */ /* 0x0001e8000c101924 */
[----:B------:R-:W2:Y:S01]  /*0990*/  LDG.E R43, desc[UR36][R24.64+-0x4] ;  /* 0xfffffc24182b7981 */ /* 0x000ea2000c1e1900 */
[----:B0-----:R-:W-:-:S02]  /*09a0*/  IMAD.MOV.U32 R14, RZ, RZ, R28 ;  /* 0x000000ffff0e7224 */ /* 0x001fc400078e001c */
[----:B------:R-:W-:Y:S01]  /*09b0*/  IMAD.MOV.U32 R15, RZ, RZ, R29 ;  /* 0x000000ffff0f7224 */ /* 0x000fe200078e001d */
[----:B--2---:R0:W-:Y:S04]  /*09c0*/  STG.E desc[UR36][R24.64], R43 ;  /* 0x0000002b18007986 */ /* 0x0041e8000c101924 */
[----:B------:R-:W2:Y:S01]  /*09d0*/  LDG.E R33, desc[UR36][R14.64+-0x4] ;  /* 0xfffffc240e217981 */ /* 0x000ea2000c1e1900 */
[----:B------:R-:W-:Y:S01]  /*09e0*/  IADD3 R46, P0, PT, R24, -0x4, RZ ;  /* 0xfffffffc182e7810 */ /* 0x000fe20007f1e0ff */
[----:B------:R-:W-:Y:S01]  /*09f0*/  IMAD.MOV.U32 R45, RZ, RZ, R28 ;  /* 0x000000ffff2d7224 */ /* 0x000fe200078e001c */
[----:B------:R-:W-:Y:S02]  /*0a00*/  IADD3 R32, P1, PT, R28, -0x4, RZ ;  /* 0xfffffffc1c207810 */ /* 0x000fe40007f3e0ff */
[----:B------:R-:W-:-:S02]  /*0a10*/  IADD3.X R47, PT, PT, R25, -0x1, RZ, P0, !PT ;  /* 0xffffffff192f7810 */ /* 0x000fc400007fe4ff */
[----:B------:R-:W-:Y:S01]  /*0a20*/  IADD3.X R44, PT, PT, R29, -0x1, RZ, P1, !PT ;  /* 0xffffffff1d2c7810 */ /* 0x000fe20000ffe4ff */
[----:B------:R-:W-:Y:S02]  /*0a30*/  IMAD.MOV.U32 R28, RZ, RZ, R32 ;  /* 0x000000ffff1c7224 */ /* 0x000fe400078e0020 */
[----:B------:R-:W-:Y:S02]  /*0a40*/  IMAD.MOV.U32 R32, RZ, RZ, R29 ;  /* 0x000000ffff207224 */ /* 0x000fe400078e001d */
[----:B------:R-:W-:Y:S01]  /*0a50*/  IMAD.MOV.U32 R29, RZ, RZ, R44 ;  /* 0x000000ffff1d7224 */ /* 0x000fe200078e002c */
[----:B--2---:R-:W-:-:S13]  /*0a60*/  FSETP.GEU.AND P0, PT, R36, R33, PT ;  /* 0x000000212400720b */ /* 0x004fda0003f0e000 */
[----:B0-----:R-:W-:Y:S05]  /*0a70*/  @!P0 BRA `(.L_x_16) ;  /* 0xfffffffc00b08947 */ /* 0x001fea000383ffff */
.L_x_15:
[----:B------:R-:W-:Y:S05]  /*0a80*/  BSYNC.RECONVERGENT B3 ;  /* 0x0000000000037941 */ /* 0x000fea0003800200 */
.L_x_14:
[----:B------:R-:W-:Y:S02]  /*0a90*/  IMAD.MOV.U32 R24, RZ, RZ, R45 ;  /* 0x000000ffff187224 */ /* 0x000fe400078e002d */
[----:B------:R-:W-:Y:S02]  /*0aa0*/  IMAD.MOV.U32 R25, RZ, RZ, R32 ;  /* 0x000000ffff197224 */ /* 0x000fe400078e0020 */
[----:B------:R-:W-:Y:S02]  /*0ab0*/  IMAD.MOV.U32 R14, RZ, RZ, R46 ;  /* 0x000000ffff0e7224 */ /* 0x000fe400078e002e */
[----:B------:R-:W-:Y:S01]  /*0ac0*/  IMAD.MOV.U32 R15, RZ, RZ, R47 ;  /* 0x000000ffff0f7224 */ /* 0x000fe200078e002f */
[----:B------:R3:W-:Y:S04]  /*0ad0*/  STG.E desc[UR36][R24.64], R36 ;  /* 0x0000002418007986 */ /* 0x0007e8000c101924 */
[----:B-----5:R3:W-:Y:S01]  /*0ae0*/  STG.E desc[UR36][R14.64], R37 ;  /* 0x000000250e007986 */ /* 0x0207e2000c101924 */
[----:B------:R-:W-:Y:S05]  /*0af0*/  BRA `(.L_x_17) ;  /* 0x0000001400407947 */ /* 0x000fea0003800000 */
.L_x_13:
[----:B------:R-:W-:Y:S01]  /*0b00*/  LOP3.LUT R45, R12, 0x3, RZ, 0xc0, !PT ;  /* 0x000000030c2d7812 */ /* 0x000fe200078ec0ff */
[----:B------:R-:W-:Y:S01]  /*0b10*/  BSSY.RECONVERGENT B3, `(.L_x_18) ;  /* 0x000002b000037945 */ /* 0x000fe20003800200 */
[----:B------:R-:W-:Y:S01]  /*0b20*/  IADD3 R14, P0, PT, R28, 0x8, RZ ;  /* 0x000000081c0e7810 */ /* 0x000fe20007f1e0ff */
[----:B------:R-:W-:Y:S01]  /*0b30*/  IMAD.MOV.U32 R47, RZ, RZ, R10 ;  /* 0x000000ffff2f7224 */ /* 0x000fe200078e000a */
[----:B------:R-:W-:Y:S01]  /*0b40*/  ISETP.NE.U32.AND P1, PT, R45, 0x3, PT ;  /* 0x000000032d00780c */ /* 0x000fe20003f25070 */
[----:B------:R-:W-:Y:S02]  /*0b50*/  IMAD.MOV.U32 R46, RZ, RZ, R11 ;  /* 0x000000ffff2e7224 */ /* 0x000fe400078e000b */
[----:B------:R-:W-:Y:S01]  /*0b60*/  IMAD.X R15, RZ, RZ, R29, P0 ;  /* 0x000000ffff0f7224 */ /* 0x000fe200000e061d */
[----:B------:R-:W-:Y:S01]  /*0b70*/  ISETP.NE.AND.EX P1, PT, RZ, RZ, PT, P1 ;  /* 0x000000ffff00720c */ /* 0x000fe20003f25310 */
[----:B------:R-:W-:Y:S02]  /*0b80*/  IMAD.MOV.U32 R32, RZ, RZ, R38 ;  /* 0x000000ffff207224 */ /* 0x000fe400078e0026 */
[----:B------:R-:W-:-:S10]  /*0b90*/  IMAD.MOV.U32 R33, RZ, RZ, R41 ;  /* 0x000000ffff217224 */ /* 0x000fd400078e0029 */
[----:B------:R-:W-:Y:S05]  /*0ba0*/  @!P1 BRA `(.L_x_19) ;  /* 0x0000000000849947 */ /* 0x000fea0003800000 */
[----:B------:R-:W-:Y:S02]  /*0bb0*/  IMAD.MOV.U32 R32, RZ, RZ, R44 ;  /* 0x000000ffff207224 */ /* 0x000fe400078e002c */
[----:B------:R-:W-:-:S05]  /*0bc0*/  IMAD.MOV.U32 R33, RZ, RZ, R43 ;  /* 0x000000ffff217224 */ /* 0x000fca00078e002b */
[----:B------:R-:W2:Y:S01]  /*0bd0*/  LDG.E R49, desc[UR36][R32.64] ;  /* 0x0000002420317981 */ /* 0x000ea2000c1e1900 */
[----:B------:R-:W-:Y:S01]  /*0be0*/  IMAD.MOV.U32 R14, RZ, RZ, R39 ;  /* 0x000000ffff0e7224 */ /* 0x000fe200078e0027 */
[----:B------:R-:W-:Y:S01]  /*0bf0*/  ISETP.NE.U32.AND P0, PT, R45, RZ, PT ;  /* 0x000000ff2d00720c */ /* 0x000fe20003f05070 */
[----:B------:R-:W-:Y:S01]  /*0c00*/  IMAD.MOV.U32 R15, RZ, RZ, R42 ;  /* 0x000000ffff0f7224 */ /* 0x000fe200078e002a */
[----:B------:R-:W-:Y:S02]  /*0c10*/  IADD3 R47, P2, PT, R10, -0x4, RZ ;  /* 0xfffffffc0a2f7810 */ /* 0x000fe40007f5e0ff */
[----:B------:R-:W-:Y:S02]  /*0c20*/  ISETP.NE.AND.EX P0, PT, RZ, RZ, PT, P0 ;  /* 0x000000ffff00720c */ /* 0x000fe40003f05300 */
[----:B------:R-:W-:Y:S01]  /*0c30*/  IADD3.X R46, PT, PT, R11, -0x1, RZ, P2, !PT ;  /* 0xffffffff0b2e7810 */ /* 0x000fe200017fe4ff */
[----:B--2---:R0:W-:Y:S10]  /*0c40*/  STG.E desc[UR36][R14.64], R49 ;  /* 0x000000310e007986 */ /* 0x0041f4000c101924 */
[----:B------:R-:W-:Y:S05]  /*0c50*/  @!P0 BRA `(.L_x_19) ;  /* 0x0000000000588947 */ /* 0x000fea0003800000 */
[----:B0-----:R-:W2:Y:S01]  /*0c60*/  LDG.E R49, desc[UR36][R32.64+-0x4] ;  /* 0xfffffc2420317981 */ /* 0x001ea2000c1e1900 */
[----:B------:R-:W-:-:S04]  /*0c70*/  ISETP.NE.U32.AND P0, PT, R45, 0x1, PT ;  /* 0x000000012d00780c */ /* 0x000fc80003f05070 */
[----:B------:R-:W-:Y:S01]  /*0c80*/  ISETP.NE.AND.EX P0, PT, RZ, RZ, PT, P0 ;  /* 0x000000ffff00720c */ /* 0x000fe20003f05300 */
[----:B--2---:R1:W-:-:S12]  /*0c90*/  STG.E desc[UR36][R28.64], R49 ;  /* 0x000000311c007986 */ /* 0x0043d8000c101924 */
[----:B------:R0:W2:Y:S01]  /*0ca0*/  @P0 LDG.E R51, desc[UR36][R32.64+-0x8] ;  /* 0xfffff82420330981 */ /* 0x0000a2000c1e1900 */
[----:B------:R-:W-:Y:S01]  /*0cb0*/  @P0 IADD3 R48, P6, PT, R28, -0x4, RZ ;  /* 0xfffffffc1c300810 */ /* 0x000fe20007fde0ff */
[----:B------:R-:W-:Y:S01]  /*0cc0*/  IMAD.MOV.U32 R14, RZ, RZ, R28 ;  /* 0x000000ffff0e7224 */ /* 0x000fe200078e001c */
[C---:B------:R-:W-:Y:S01]  /*0cd0*/  IADD3 R47, P2, PT, R10.reuse, -0x8, RZ ;  /* 0xfffffff80a2f7810 */ /* 0x040fe20007f5e0ff */
[----:B------:R-:W-:Y:S01]  /*0ce0*/  IMAD.MOV.U32 R15, RZ, RZ, R29 ;  /* 0x000000ffff0f7224 */ /* 0x000fe200078e001d */
[----:B------:R-:W-:Y:S01]  /*0cf0*/  @P0 IADD3.X R53, PT, PT, R29, -0x1, RZ, P6, !PT ;  /* 0xffffffff1d350810 */ /* 0x000fe200037fe4ff */
[----:B------:R-:W-:Y:S01]  /*0d00*/  @P0 IMAD.MOV.U32 R14, RZ, RZ, R48 ;  /* 0x000000ffff0e0224 */ /* 0x000fe200078e0030 */
[----:B------:R-:W-:Y:S02]  /*0d10*/  @P0 IADD3 R47, P4, PT, R10, -0xc, RZ ;  /* 0xfffffff40a2f0810 */ /* 0x000fe40007f9e0ff */
[----:B------:R-:W-:Y:S01]  /*0d20*/  IADD3.X R46, PT, PT, R11, -0x1, RZ, P2, !PT ;  /* 0xffffffff0b2e7810 */ /* 0x000fe200017fe4ff */
[----:B------:R-:W-:Y:S01]  /*0d30*/  @P0 IMAD.MOV.U32 R15, RZ, RZ, R53 ;  /* 0x000000ffff0f0224 */ /* 0x000fe200078e0035 */
[----:B0-----:R-:W-:-:S02]  /*0d40*/  IADD3 R32, P3, PT, R44, -0x4, RZ ;  /* 0xfffffffc2c207810 */ /* 0x001fc40007f7e0ff */
[----:B------:R-:W-:Y:S02]  /*0d50*/  @P0 IADD3 R44, P5, PT, R44, -0x8, RZ ;  /* 0xfffffff82c2c0810 */ /* 0x000fe40007fbe0ff */
[C---:B------:R-:W-:Y:S02]  /*0d60*/  IADD3.X R33, PT, PT, R43.reuse, -0x1, RZ, P3, !PT ;  /* 0xffffffff2b217810 */ /* 0x040fe40001ffe4ff */
[----:B------:R-:W-:Y:S01]  /*0d70*/  @P0 IADD3.X R43, PT, PT, R43, -0x1, RZ, P5, !PT ;  /* 0xffffffff2b2b0810 */ /* 0x000fe20002ffe4ff */
[----:B------:R-:W-:Y:S01]  /*0d80*/  @P0 IMAD.MOV.U32 R32, RZ, RZ, R44 ;  /* 0x000000ffff200224 */ /* 0x000fe200078e002c */
[----:B------:R-:W-:-:S03]  /*0d90*/  @P0 IADD3.X R46, PT, PT, R11, -0x1, RZ, P4, !PT ;  /* 0xffffffff0b2e0810 */ /* 0x000fc600027fe4ff */
[----:B------:R-:W-:Y:S01]  /*0da0*/  @P0 IMAD.MOV.U32 R33, RZ, RZ, R43 ;  /* 0x000000ffff210224 */ /* 0x000fe200078e002b */
[----:B--2---:R1:W-:Y:S06]  /*0db0*/  @P0 STG.E desc[UR36][R28.64+-0x4], R51 ;  /* 0xfffffc331c000986 */ /* 0x0043ec000c101924 */
.L_x_19:
[----:B------:R-:W-:Y:S05]  /*0dc0*/  BSYNC.RECONVERGENT B3 ;  /* 0x0000000000037941 */ /* 0x000fea0003800200 */
.L_x_18:
[----:B------:R-:W-:Y:S01]  /*0dd0*/  ISETP.GE.U32.AND P2, PT, R12, 0x3, PT ;  /* 0x000000030c00780c */ /* 0x000fe20003f46070 */
[----:B------:R-:W-:Y:S03]  /*0de0*/  BSSY.RECONVERGENT B4, `(.L_x_20) ;  /* 0x000007b000047945 */ /* 0x000fe60003800200 */
[----:B------:R-:W-:-:S13]  /*0df0*/  ISETP.GE.U32.AND.EX P2, PT, R13, RZ, PT, P2 ;  /* 0x000000ff0d00720c */ /* 0x000fda0003f46120 */
[----:B------:R-:W-:Y:S05]  /*0e00*/  @!P2 BRA `(.L_x_21) ;  /* 0x0000000400e0a947 */ /* 0x000fea0003800000 */
[----:B------:R-:W-:Y:S01]  /*0e10*/  ISETP.GT.U32.AND P0, PT, R47, R8, PT ;  /* 0x000000082f00720c */ /* 0x000fe20003f04070 */
[----:B------:R-:W-:Y:S03]  /*0e20*/  BSSY.RELIABLE B3, `(.L_x_22) ;  /* 0x0000061000037945 */ /* 0x000fe60003800100 */
[----:B------:R-:W-:-:S13]  /*0e30*/  ISETP.GT.AND.EX P0, PT, R46, R9, PT, P0 ;  /* 0x000000092e00720c */ /* 0x000fda0003f04300 */
[----:B------:R-:W-:Y:S05]  /*0e40*/  @!P0 BRA `(.L_x_23) ;  /* 0x0000000400788947 */ /* 0x000fea0003800000 */
[----:B-1----:R-:W-:Y:S01]  /*0e50*/  IADD3 R28, P0, PT, -R8, R47, RZ ;  /* 0x0000002f081c7210 */ /* 0x002fe20007f1e1ff */
[----:B------:R-:W-:Y:S03]  /*0e60*/  BSSY.RECONVERGENT B5, `(.L_x_24) ;  /* 0x0000036000057945 */ /* 0x000fe60003800200 */
[----:B------:R-:W-:Y:S01]  /*0e70*/  ISETP.GT.U32.AND P3, PT, R28, 0x30, PT ;  /* 0x000000301c00780c */ /* 0x000fe20003f64070 */
[----:B------:R-:W-:Y:S01]  /*0e80*/  IMAD.X R28, R46, 0x1, ~R9, P0 ;  /* 0x000000012e1c7824 */ /* 0x000fe200000e0e09 */
[----:B------:R-:W-:-:S04]  /*0e90*/  PLOP3.LUT P0, PT, PT, PT, PT, 0x80, 0x8 ;  /* 0x000000000008781c */ /* 0x000fc80003f0f070 */
[----:B------:R-:W-:-:S13]  /*0ea0*/  ISETP.GT.AND.EX P3, PT, R28, RZ, PT, P3 ;  /* 0x000000ff1c00720c */ /* 0x000fda0003f64330 */
[----:B------:R-:W-:Y:S05]  /*0eb0*/  @!P3 BRA `(.L_x_25) ;  /* 0x0000000000c0b947 */ /* 0x000fea0003800000 */
[----:B------:R-:W-:Y:S02]  /*0ec0*/  IADD3 R28, P3, PT, R8, 0x30, RZ ;  /* 0x00000030081c7810 */ /* 0x000fe40007f7e0ff */
[----:B------:R-:W-:-:S03]  /*0ed0*/  PLOP3.LUT P0, PT, PT, PT, PT, 0x8, 0x80 ;  /* 0x000000000080781c */ /* 0x000fc60003f0e170 */
[----:B------:R-:W-:-:S10]  /*0ee0*/  IMAD.X R29, RZ, RZ, R9, P3 ;  /* 0x000000ffff1d7224 */ /* 0x000fd400018e0609 */
.L_x_26:
[----:B------:R-:W2:Y:S04]  /*0ef0*/  LDG.E R43, desc[UR36][R32.64+-0x4] ;  /* 0xfffffc24202b7981 */ /* 0x000ea8000c1e1900 */
[----:B--2---:R1:W-:Y:S04]  /*0f00*/  STG.E desc[UR36][R14.64+-0x4], R43 ;  /* 0xfffffc2b0e007986 */ /* 0x0043e8000c101924 */
[----:B0-----:R-:W2:Y:S04]  /*0f10*/  LDG.E R49, desc[UR36][R32.64+-0x8] ;  /* 0xfffff82420317981 */ /* 0x001ea8000c1e1900 */
[----:B--2---:R0:W-:Y:S04]  /*0f20*/  STG.E desc[UR36][R14.64+-0x8], R49 ;  /* 0xfffff8310e007986 */ /* 0x0041e8000c101924 */
[----:B------:R-:W2:Y:S04]  /*0f30*/  LDG.E R51, desc[UR36][R32.64+-0xc] ;  /* 0xfffff42420337981 */ /* 0x000ea8000c1e1900 */
[----:B--2---:R2:W-:Y:S04]  /*0f40*/  STG.E desc[UR36][R14.64+-0xc], R51 ;  /* 0xfffff4330e007986 */ /* 0x0045e8000c101924 */
[----:B------:R-:W3:Y:S04]  /*0f50*/  LDG.E R53, desc[UR36][R32.64+-0x10] ;  /* 0xfffff02420357981 */ /* 0x000ee8000c1e1900 */
[----:B---3--:R3:W-:Y:S04]  /*0f60*/  STG.E desc[UR36][R14.64+-0x10], R53 ;  /* 0xfffff0350e007986 */ /* 0x0087e8000c101924 */
[----:B------:R-:W4:Y:S04]  /*0f70*/  LDG.E R44, desc[UR36][R32.64+-0x14] ;  /* 0xffffec24202c7981 */ /* 0x000f28000c1e1900 */
[----:B----4-:R4:W-:Y:S04]  /*0f80*/  STG.E desc[UR36][R14.64+-0x14], R44 ;  /* 0xffffec2c0e007986 */ /* 0x0109e8000c101924 */
[----:B------:R-:W2:Y:S04]  /*0f90*/  LDG.E R48, desc[UR36][R32.64+-0x18] ;  /* 0xffffe82420307981 */ /* 0x000ea8000c1e1900 */
[----:B--2---:R2:W-:Y:S04]  /*0fa0*/  STG.E desc[UR36][R14.64+-0x18], R48 ;  /* 0xffffe8300e007986 */ /* 0x0045e8000c101924 */
[----:B-1----:R-:W3:Y:S04]  /*0fb0*/  LDG.E R43, desc[UR36][R32.64+-0x1c] ;  /* 0xffffe424202b7981 */ /* 0x002ee8000c1e1900 */
[----:B---3--:R1:W-:Y:S04]  /*0fc0*/  STG.E desc[UR36][R14.64+-0x1c], R43 ;  /* 0xffffe42b0e007986 */ /* 0x0083e8000c101924 */
[----:B0-----:R-:W3:Y:S04]  /*0fd0*/  LDG.E R49, desc[UR36][R32.64+-0x20] ;  /* 0xffffe02420317981 */ /* 0x001ee8000c1e1900 */
[----:B---3--:R0:W-:Y:S04]  /*0fe0*/  STG.E desc[UR36][R14.64+-0x20], R49 ;  /* 0xffffe0310e007986 */ /* 0x0081e8000c101924 */
[----:B------:R-:W3:Y:S04]  /*0ff0*/  LDG.E R51, desc[UR36][R32.64+-0x24] ;  /* 0xffffdc2420337981 */ /* 0x000ee8000c1e1900 */
[----:B---3--:R3:W-:Y:S04]  /*1000*/  STG.E desc[UR36][R14.64+-0x24], R51 ;  /* 0xffffdc330e007986 */ /* 0x0087e8000c101924 */
[----:B------:R-:W4:Y:S04]  /*1010*/  LDG.E R53, desc[UR36][R32.64+-0x28] ;  /* 0xffffd82420357981 */ /* 0x000f28000c1e1900 */
[----:B----4-:R4:W-:Y:S04]  /*1020*/  STG.E desc[UR36][R14.64+-0x28], R53 ;  /* 0xffffd8350e007986 */ /* 0x0109e8000c101924 */
[----:B------:R-:W2:Y:S04]  /*1030*/  LDG.E R44, desc[UR36][R32.64+-0x2c] ;  /* 0xffffd424202c7981 */ /* 0x000ea8000c1e1900 */
[----:B--2---:R-:W-:Y:S04]  /*1040*/  STG.E desc[UR36][R14.64+-0x2c], R44 ;  /* 0xffffd42c0e007986 */ /* 0x004fe8000c101924 */
[----:B------:R-:W2:Y:S04]  /*1050*/  LDG.E R48, desc[UR36][R32.64+-0x30] ;  /* 0xffffd02420307981 */ /* 0x000ea8000c1e1900 */
[----:B--2---:R2:W-:Y:S04]  /*1060*/  STG.E desc[UR36][R14.64+-0x30], R48 ;  /* 0xffffd0300e007986 */ /* 0x0045e8000c101924 */
[----:B-1----:R-:W3:Y:S04]  /*1070*/  LDG.E R43, desc[UR36][R32.64+-0x34] ;  /* 0xffffcc24202b7981 */ /* 0x002ee8000c1e1900 */
[----:B---3--:R1:W-:Y:S04]  /*1080*/  STG.E desc[UR36][R14.64+-0x34], R43 ;  /* 0xffffcc2b0e007986 */ /* 0x0083e8000c101924 */
[----:B0-----:R-:W3:Y:S04]  /*1090*/  LDG.E R49, desc[UR36][R32.64+-0x38] ;  /* 0xffffc82420317981 */ /* 0x001ee8000c1e1900 */
[----:B---3--:R0:W-:Y:S04]  /*10a0*/  STG.E desc[UR36][R14.64+-0x38], R49 ;  /* 0xffffc8310e007986 */ /* 0x0081e8000c101924 */
[----:B------:R-:W3:Y:S01]  /*10b0*/  LDG.E R51, desc[UR36][R32.64+-0x3c] ;  /* 0xffffc42420337981 */ /* 0x000ee2000c1e1900 */
[----:B------:R-:W-:-:S04]  /*10c0*/  IADD3 R47, P3, PT, R47, -0x40, RZ ;  /* 0xffffffc02f2f7810 */ /* 0x000fc80007f7e0ff */
[----:B------:R-:W-:Y:S02]  /*10d0*/  IADD3.X R46, PT, PT, R46, -0x1, RZ, P3, !PT ;  /* 0xffffffff2e2e7810 */ /* 0x000fe40001ffe4ff */
[----:B------:R-:W-:-:S04]  /*10e0*/  ISETP.GT.U32.AND P3, PT, R47, R28, PT ;  /* 0x0000001c2f00720c */ /* 0x000fc80003f64070 */
[----:B------:R-:W-:Y:S01]  /*10f0*/  ISETP.GT.AND.EX P3, PT, R46, R29, PT, P3 ;  /* 0x0000001d2e00720c */ /* 0x000fe20003f64330 */
[----:B---3--:R-:W-:Y:S04]  /*1100*/  STG.E desc[UR36][R14.64+-0x3c], R51 ;  /* 0xffffc4330e007986 */ /* 0x008fe8000c101924 */
[----:B----4-:R3:W4:Y:S01]  /*1110*/  LDG.E R53, desc[UR36][R32.64+-0x40] ;  /* 0xffffc02420357981 */ /* 0x010722000c1e1900 */
[----:B--2---:R-:W-:Y:S02]  /*1120*/  IADD3 R48, P4, PT, R32, -0x40, RZ ;  /* 0xffffffc020307810 */ /* 0x004fe40007f9e0ff */
[----:B-1----:R-:W-:Y:S02]  /*1130*/  IADD3 R43, P5, PT, R14, -0x40, RZ ;  /* 0xffffffc00e2b7810 */ /* 0x002fe40007fbe0ff */
[----:B0-----:R-:W-:-:S02]  /*1140*/  IADD3.X R49, PT, PT, R33, -0x1, RZ, P4, !PT ;  /* 0xffffffff21317810 */ /* 0x001fc400027fe4ff */
[----:B------:R-:W-:Y:S01]  /*1150*/  IADD3.X R44, PT, PT, R15, -0x1, RZ, P5, !PT ;  /* 0xffffffff0f2c7810 */ /* 0x000fe20002ffe4ff */
[----:B---3--:R-:W-:Y:S02]  /*1160*/  IMAD.MOV.U32 R32, RZ, RZ, R48 ;  /* 0x000000ffff207224 */ /* 0x008fe400078e0030 */
[----:B------:R-:W-:Y:S01]  /*1170*/  IMAD.MOV.U32 R33, RZ, RZ, R49 ;  /* 0x000000ffff217224 */ /* 0x000fe200078e0031 */
[----:B----4-:R0:W-:Y:S02]  /*1180*/  STG.E desc[UR36][R14.64+-0x40], R53 ;  /* 0xffffc0350e007986 */ /* 0x0101e4000c101924 */
[----:B0-----:R-:W-:Y:S02]  /*1190*/  IMAD.MOV.U32 R14, RZ, RZ, R43 ;  /* 0x000000ffff0e7224 */ /* 0x001fe400078e002b */
[----:B------:R-:W-:Y:S01]  /*11a0*/  IMAD.MOV.U32 R15, RZ, RZ, R44 ;  /* 0x000000ffff0f7224 */ /* 0x000fe200078e002c */
[----:B------:R-:W-:Y:S06]  /*11b0*/  @P3 BRA `(.L_x_26) ;  /* 0xfffffffc004c3947 */ /* 0x000fec000383ffff */
.L_x_25:
[----:B------:R-:W-:Y:S05]  /*11c0*/  BSYNC.RECONVERGENT B5 ;  /* 0x0000000000057941 */ /* 0x000fea0003800200 */
.L_x_24:
[----:B------:R-:W-:Y:S01]  /*11d0*/  IADD3 R28, P4, PT, -R8, R47, RZ ;  /* 0x0000002f081c7210 */ /* 0x000fe20007f9e1ff */
[----:B------:R-:W-:Y:S03]  /*11e0*/  BSSY.RECONVERGENT B5, `(.L_x_27) ;  /* 0x0000020000057945 */ /* 0x000fe60003800200 */
[----:B------:R-:W-:Y:S01]  /*11f0*/  ISETP.GT.U32.AND P3, PT, R28, 0x10, PT ;  /* 0x000000101c00780c */ /* 0x000fe20003f64070 */
[----:B------:R-:W-:-:S05]  /*1200*/  IMAD.X R28, R46, 0x1, ~R9, P4 ;  /* 0x000000012e1c7824 */ /* 0x000fca00020e0e09 */
[----:B------:R-:W-:-:S13]  /*1210*/  ISETP.GT.AND.EX P3, PT, R28, RZ, PT, P3 ;  /* 0x000000ff1c00720c */ /* 0x000fda0003f64330 */
[----:B------:R-:W-:Y:S05]  /*1220*/  @!P3 BRA `(.L_x_28) ;  /* 0x00000000006cb947 */ /* 0x000fea0003800000 */
[----:B------:R-:W2:Y:S04]  /*1230*/  LDG.E R29, desc[UR36][R32.64+-0x4] ;  /* 0xfffffc24201d7981 */ /* 0x000ea8000c1e1900 */
[----:B--2---:R1:W-:Y:S04]  /*1240*/  STG.E desc[UR36][R14.64+-0x4], R29 ;  /* 0xfffffc1d0e007986 */ /* 0x0043e8000c101924 */
[----:B------:R-:W2:Y:S04]  /*1250*/  LDG.E R43, desc[UR36][R32.64+-0x8] ;  /* 0xfffff824202b7981 */ /* 0x000ea8000c1e1900 */
[----:B--2---:R2:W-:Y:S04]  /*1260*/  STG.E desc[UR36][R14.64+-0x8], R43 ;  /* 0xfffff82b0e007986 */ /* 0x0045e8000c101924 */
[----:B0-----:R-:W3:Y:S04]  /*1270*/  LDG.E R49, desc[UR36][R32.64+-0xc] ;  /* 0xfffff42420317981 */ /* 0x001ee8000c1e1900 */
[----:B---3--:R-:W-:Y:S04]  /*1280*/  STG.E desc[UR36][R14.64+-0xc], R49 ;  /* 0xfffff4310e007986 */ /* 0x008fe8000c101924 */
[----:B------:R-:W3:Y:S04]  /*1290*/  LDG.E R51, desc[UR36][R32.64+-0x10] ;  /* 0xfffff02420337981 */ /* 0x000ee8000c1e1900 */
[----:B---3--:R0:W-:Y:S04]  /*12a0*/  STG.E desc[UR36][R14.64+-0x10], R51 ;  /* 0xfffff0330e007986 */ /* 0x0081e8000c101924 */
[----:B------:R-:W3:Y:S04]  /*12b0*/  LDG.E R53, desc[UR36][R32.64+-0x14] ;  /* 0xffffec2420357981 */ /* 0x000ee8000c1e1900 */
[----:B---3--:R-:W-:Y:S04]  /*12c0*/  STG.E desc[UR36][R14.64+-0x14], R53 ;  /* 0xffffec350e007986 */ /* 0x008fe8000c101924 */
[----:B------:R-:W3:Y:S04]  /*12d0*/  LDG.E R28, desc[UR36][R32.64+-0x18] ;  /* 0xffffe824201c7981 */ /* 0x000ee8000c1e1900 */
[----:B---3--:R-:W-:Y:S04]  /*12e0*/  STG.E desc[UR36][R14.64+-0x18], R28 ;  /* 0xffffe81c0e007986 */ /* 0x008fe8000c101924 */
[----:B-1----:R-:W3:Y:S01]  /*12f0*/  LDG.E R29, desc[UR36][R32.64+-0x1c] ;  /* 0xffffe424201d7981 */ /* 0x002ee2000c1e1900 */
[----:B------:R-:W-:-:S02]  /*1300*/  IADD3 R48, P4, PT, R32, -0x20, RZ ;  /* 0xffffffe020307810 */ /* 0x000fc40007f9e0ff */
[----:B------:R-:W-:Y:S01]  /*1310*/  IADD3 R44, P5, PT, R14, -0x20, RZ ;  /* 0xffffffe00e2c7810 */ /* 0x000fe20007fbe0ff */
[----:B---3--:R-:W-:Y:S04]  /*1320*/  STG.E desc[UR36][R14.64+-0x1c], R29 ;  /* 0xffffe41d0e007986 */ /* 0x008fe8000c101924 */
[----:B--2---:R1:W2:Y:S01]  /*1330*/  LDG.E R43, desc[UR36][R32.64+-0x20] ;  /* 0xffffe024202b7981 */ /* 0x0042a2000c1e1900 */
[----:B0-----:R-:W-:Y:S02]  /*1340*/  IADD3.X R51, PT, PT, R33, -0x1, RZ, P4, !PT ;  /* 0xffffffff21337810 */ /* 0x001fe400027fe4ff */
[----:B------:R-:W-:Y:S02]  /*1350*/  IADD3.X R49, PT, PT, R15, -0x1, RZ, P5, !PT ;  /* 0xffffffff0f317810 */ /* 0x000fe40002ffe4ff */
[----:B------:R-:W-:-:S02]  /*1360*/  IADD3 R47, P3, PT, R47, -0x20, RZ ;  /* 0xffffffe02f2f7810 */ /* 0x000fc40007f7e0ff */
[----:B------:R-:W-:Y:S02]  /*1370*/  PLOP3.LUT P0, PT, PT, PT, PT, 0x8, 0x80 ;  /* 0x000000000080781c */ /* 0x000fe40003f0e170 */
[----:B------:R-:W-:Y:S01]  /*1380*/  IADD3.X R46, PT, PT, R46, -0x1, RZ, P3, !PT ;  /* 0xffffffff2e2e7810 */ /* 0x000fe20001ffe4ff */
[----:B-1----:R-:W-:Y:S02]  /*1390*/  IMAD.MOV.U32 R32, RZ, RZ, R48 ;  /* 0x000000ffff207224 */ /* 0x002fe400078e0030 */
[----:B------:R-:W-:Y:S01]  /*13a0*/  IMAD.MOV.U32 R33, RZ, RZ, R51 ;  /* 0x000000ffff217224 */ /* 0x000fe200078e0033 */
[----:B--2---:R0:W-:Y:S02]  /*13b0*/  STG.E desc[UR36][R14.64+-0x20], R43 ;  /* 0xffffe02b0e007986 */ /* 0x0041e4000c101924 */
[----:B0-----:R-:W-:Y:S02]  /*13c0*/  IMAD.MOV.U32 R14, RZ, RZ, R44 ;  /* 0x000000ffff0e7224 */ /* 0x001fe400078e002c */
[----:B------:R-:W-:-:S07]  /*13d0*/  IMAD.MOV.U32 R15, RZ, RZ, R49 ;  /* 0x000000ffff0f7224 */ /* 0x000fce00078e0031 */
.L_x_28:
[----:B------:R-:W-:Y:S05]  /*13e0*/  BSYNC.RECONVERGENT B5 ;  /* 0x0000000000057941 */ /* 0x000fea0003800200 */
.L_x_27:
[----:B------:R-:W-:-:S04]  /*13f0*/  ISETP.NE.U32.AND P3, PT, R47, R8, PT ;  /* 0x000000082f00720c */ /* 0x000fc80003f65070 */
[----:B------:R-:W-:-:S13]  /*1400*/  ISETP.NE.OR.EX P0, PT, R46, R9, P0, P3 ;  /* 0x000000092e00720c */ /* 0x000fda0000705730 */
[----:B------:R-:W-:Y:S05]  /*1410*/  @!P0 BREAK.RELIABLE B3 ;  /* 0x0000000000038942 */ /* 0x000fea0003800100 */
[----:B------:R-:W-:Y:S05]  /*1420*/  @!P0 BRA `(.L_x_21) ;  /* 0x0000000000588947 */ /* 0x000fea0003800000 */
.L_x_23:
[----:B------:R-:W-:Y:S05]  /*1430*/  BSYNC.RELIABLE B3 ;  /* 0x0000000000037941 */ /* 0x000fea0003800100 */
.L_x_22:
[----:B-1----:R-:W2:Y:S04]  /*1440*/  LDG.E R29, desc[UR36][R32.64+-0x4] ;  /* 0xfffffc24201d7981 */ /* 0x002ea8000c1e1900 */
[----:B--2---:R-:W-:Y:S04]  /*1450*/  STG.E desc[UR36][R14.64+-0x4], R29 ;  /* 0xfffffc1d0e007986 */ /* 0x004fe8000c101924 */
[----:B------:R-:W2:Y:S04]  /*1460*/  LDG.E R43, desc[UR36][R32.64+-0x8] ;  /* 0xfffff824202b7981 */ /* 0x000ea8000c1e1900 */
[----:B--2---:R1:W-:Y:S04]  /*1470*/  STG.E desc[UR36][R14.64+-0x8], R43 ;  /* 0xfffff82b0e007986 */ /* 0x0043e8000c101924 */
[----:B0-----:R-:W2:Y:S01]  /*1480*/  LDG.E R49, desc[UR36][R32.64+-0xc] ;  /* 0xfffff42420317981 */ /* 0x001ea2000c1e1900 */
[----:B------:R-:W-:-:S04]  /*1490*/  IADD3 R47, P0, PT, R47, -0x10, RZ ;  /* 0xfffffff02f2f7810 */ /* 0x000fc80007f1e0ff */
[----:B------:R-:W-:Y:S02]  /*14a0*/  IADD3.X R46, PT, PT, R46, -0x1, RZ, P0, !PT ;  /* 0xffffffff2e2e7810 */ /* 0x000fe400007fe4ff */
[----:B------:R-:W-:-:S04]  /*14b0*/  ISETP.NE.U32.AND P0, PT, R8, R47, PT ;  /* 0x0000002f0800720c */ /* 0x000fc80003f05070 */
[----:B------:R-:W-:Y:S01]  /*14c0*/  ISETP.NE.AND.EX P0, PT, R9, R46, PT, P0 ;  /* 0x0000002e0900720c */ /* 0x000fe20003f05300 */
[----:B--2---:R-:W-:Y:S04]  /*14d0*/  STG.E desc[UR36][R14.64+-0xc], R49 ;  /* 0xfffff4310e007986 */ /* 0x004fe8000c101924 */
[----:B------:R0:W2:Y:S01]  /*14e0*/  LDG.E R51, desc[UR36][R32.64+-0x10] ;  /* 0xfffff02420337981 */ /* 0x0000a2000c1e1900 */
[----:B------:R-:W-:Y:S02]  /*14f0*/  IADD3 R44, P3, PT, R32, -0x10, RZ ;  /* 0xfffffff0202c7810 */ /* 0x000fe40007f7e0ff */
[----:B------:R-:W-:Y:S02]  /*1500*/  IADD3 R28, P4, PT, R14, -0x10, RZ ;  /* 0xfffffff00e1c7810 */ /* 0x000fe40007f9e0ff */
[----:B-1----:R-:W-:-:S02]  /*1510*/  IADD3.X R43, PT, PT, R33, -0x1, RZ, P3, !PT ;  /* 0xffffffff212b7810 */ /* 0x002fc40001ffe4ff */
[----:B------:R-:W-:Y:S01]  /*1520*/  IADD3.X R29, PT, PT, R15, -0x1, RZ, P4, !PT ;  /* 0xffffffff0f1d7810 */ /* 0x000fe200027fe4ff */
[----:B0-----:R-:W-:Y:S02]  /*1530*/  IMAD.MOV.U32 R32, RZ, RZ, R44 ;  /* 0x000000ffff207224 */ /* 0x001fe400078e002c */
[----:B------:R-:W-:Y:S01]  /*1540*/  IMAD.MOV.U32 R33, RZ, RZ, R43 ;  /* 0x000000ffff217224 */ /* 0x000fe200078e002b */
[----:B--2---:R0:W-:Y:S02]  /*1550*/  STG.E desc[UR36][R14.64+-0x10], R51 ;  /* 0xfffff0330e007986 */ /* 0x0041e4000c101924 */
[----:B0-----:R-:W-:Y:S02]  /*1560*/  IMAD.MOV.U32 R14, RZ, RZ, R28 ;  /* 0x000000ffff0e7224 */ /* 0x001fe400078e001c */
[----:B------:R-:W-:Y:S01]  /*1570*/  IMAD.MOV.U32 R15, RZ, RZ, R29 ;  /* 0x000000ffff0f7224 */ /* 0x000fe200078e001d */
[----:B------:R-:W-:Y:S06]  /*1580*/  @P0 BRA `(.L_x_22) ;  /* 0xfffffffc00ac0947 */ /* 0x000fec000383ffff */
.L_x_21:
[----:B------:R-:W-:Y:S05]  /*1590*/  BSYNC.RECONVERGENT B4 ;  /* 0x0000000000047941 */ /* 0x000fea0003800200 */
.L_x_20:
[----:B0-----:R-:W-:Y:S01]  /*15a0*/  IADD3 R14, P0, PT, R24, 0x8, RZ ;  /* 0x00000008180e7810 */ /* 0x001fe20007f1e0ff */
[----:B------:R-:W-:Y:S01]  /*15b0*/  BSSY.RECONVERGENT B3, `(.L_x_29) ;  /* 0x0000027000037945 */ /* 0x000fe20003800200 */
[----:B------:R-:W-:Y:S01]  /*15c0*/  IADD3 RZ, P3, PT, R34, 0x4, RZ ;  /* 0x0000000422ff7810 */ /* 0x000fe20007f7e0ff */
[----:B------:R-:W-:Y:S02]  /*15d0*/  IMAD.MOV.U32 R33, RZ, RZ, R40 ;  /* 0x000000ffff217224 */ /* 0x000fe400078e0028 */
[----:B------:R-:W-:Y:S02]  /*15e0*/  IMAD.X R15, RZ, RZ, R25, P0 ;  /* 0x000000ffff0f7224 */ /* 0x000fe400000e0619 */
[----:B------:R-:W-:Y:S02]  /*15f0*/  IMAD.X R32, RZ, RZ, R35, P3 ;  /* 0x000000ffff207224 */ /* 0x000fe400018e0623 */
[----:B-1----:R-:W-:Y:S02]  /*1600*/  IMAD.MOV.U32 R28, RZ, RZ, R20 ;  /* 0x000000ffff1c7224 */ /* 0x002fe400078e0014 */
[----:B------:R-:W-:Y:S01]  /*1610*/  IMAD.MOV.U32 R29, RZ, RZ, R21 ;  /* 0x000000ffff1d7224 */ /* 0x000fe200078e0015 */
[----:B------:R-:W-:Y:S06]  /*1620*/  @!P1 BRA `(.L_x_30) ;  /* 0x00000000007c9947 */ /* 0x000fec0003800000 */
[----:B------:R-:W2:Y:S01]  /*1630*/  LDG.E R43, desc[UR36][R24.64] ;  /* 0x00000024182b7981 */ /* 0x000ea2000c1e1900 */
[----:B------:R-:W-:Y:S01]  /*1640*/  ISETP.NE.U32.AND P0, PT, R45, RZ, PT ;  /* 0x000000ff2d00720c */ /* 0x000fe20003f05070 */
[----:B------:R-:W-:Y:S02]  /*1650*/  IMAD.MOV.U32 R14, RZ, RZ, R20 ;  /* 0x000000ffff0e7224 */ /* 0x000fe400078e0014 */
[----:B------:R-:W-:Y:S01]  /*1660*/  IMAD.MOV.U32 R15, RZ, RZ, R21 ;  /* 0x000000ffff0f7224 */ /* 0x000fe200078e0015 */
[----:B------:R-:W-:Y:S01]  /*1670*/  ISETP.NE.AND.EX P0, PT, RZ, RZ, PT, P0 ;  /* 0x000000ffff00720c */ /* 0x000fe20003f05300 */
[----:B------:R-:W-:Y:S02]  /*1680*/  IMAD.MOV.U32 R33, RZ, RZ, R34 ;  /* 0x000000ffff217224 */ /* 0x000fe400078e0022 */
[----:B------:R-:W-:Y:S02]  /*1690*/  IMAD.MOV.U32 R32, RZ, RZ, R35 ;  /* 0x000000ffff207224 */ /* 0x000fe400078e0023 */
[----:B------:R-:W-:-:S02]  /*16a0*/  IMAD.MOV.U32 R28, RZ, RZ, R24 ;  /* 0x000000ffff1c7224 */ /* 0x000fc400078e0018 */
[----:B------:R-:W-:Y:S01]  /*16b0*/  IMAD.MOV.U32 R29, RZ, RZ, R25 ;  /* 0x000000ffff1d7224 */ /* 0x000fe200078e0019 */
[----:B--2---:R0:W-:Y:S05]  /*16c0*/  STG.E desc[UR36][R24.64+0x4], R43 ;  /* 0x0000042b18007986 */ /* 0x0041ea000c101924 */
[----:B------:R-:W-:Y:S05]  /*16d0*/  @!P0 BRA `(.L_x_30) ;  /* 0x0000000000508947 */ /* 0x000fea0003800000 */
[----:B------:R-:W-:Y:S01]  /*16e0*/  ISETP.NE.U32.AND P0, PT, R45, 0x1, PT ;  /* 0x000000012d00780c */ /* 0x000fe20003f05070 */
[----:B0-----:R-:W2:Y:S03]  /*16f0*/  LDG.E R43, desc[UR36][R24.64+-0x4] ;  /* 0xfffffc24182b7981 */ /* 0x001ea6000c1e1900 */
[----:B------:R-:W-:-:S13]  /*1700*/  ISETP.NE.AND.EX P0, PT, RZ, RZ, PT, P0 ;  /* 0x000000ffff00720c */ /* 0x000fda0003f05300 */
[----:B------:R-:W3:Y:S01]  /*1710*/  @P0 LDG.E R45, desc[UR36][R24.64+-0x8] ;  /* 0xfffff824182d0981 */ /* 0x000ee2000c1e1900 */
[C---:B------:R-:W-:Y:S02]  /*1720*/  IADD3 R28, P3, PT, R24.reuse, -0x4, RZ ;  /* 0xfffffffc181c7810 */ /* 0x040fe40007f7e0ff */
[----:B------:R-:W-:Y:S02]  /*1730*/  @P0 IADD3 R44, P4, PT, R24, -0x8, RZ ;  /* 0xfffffff8182c0810 */ /* 0x000fe40007f9e0ff */
[C---:B------:R-:W-:Y:S02]  /*1740*/  IADD3.X R29, PT, PT, R25.reuse, -0x1, RZ, P3, !PT ;  /* 0xffffffff191d7810 */ /* 0x040fe40001ffe4ff */
[C---:B------:R-:W-:Y:S02]  /*1750*/  IADD3 R33, P1, PT, R34.reuse, -0x4, RZ ;  /* 0xfffffffc22217810 */ /* 0x040fe40007f3e0ff */
[----:B------:R-:W-:Y:S02]  /*1760*/  @P0 IADD3.X R47, PT, PT, R25, -0x1, RZ, P4, !PT ;  /* 0xffffffff192f0810 */ /* 0x000fe400027fe4ff */
[----:B------:R-:W-:Y:S01]  /*1770*/  @P0 IADD3 R33, P3, PT, R34, -0x8, RZ ;  /* 0xfffffff822210810 */ /* 0x000fe20007f7e0ff */
[----:B------:R-:W-:Y:S01]  /*1780*/  IMAD.MOV.U32 R14, RZ, RZ, R24 ;  /* 0x000000ffff0e7224 */ /* 0x000fe200078e0018 */
[C---:B------:R-:W-:Y:S01]  /*1790*/  IADD3.X R32, PT, PT, R35.reuse, -0x1, RZ, P1, !PT ;  /* 0xffffffff23207810 */ /* 0x040fe20000ffe4ff */
[----:B------:R-:W-:Y:S01]  /*17a0*/  IMAD.MOV.U32 R15, RZ, RZ, R25 ;  /* 0x000000ffff0f7224 */ /* 0x000fe200078e0019 */
[----:B------:R-:W-:Y:S01]  /*17b0*/  @P0 IADD3.X R32, PT, PT, R35, -0x1, RZ, P3, !PT ;  /* 0xffffffff23200810 */ /* 0x000fe20001ffe4ff */
[----:B------:R-:W-:-:S02]  /*17c0*/  @P0 IMAD.MOV.U32 R14, RZ, RZ, R28 ;  /* 0x000000ffff0e0224 */ /* 0x000fc400078e001c */
[----:B------:R-:W-:Y:S02]  /*17d0*/  @P0 IMAD.MOV.U32 R15, RZ, RZ, R29 ;  /* 0x000000ffff0f0224 */ /* 0x000fe400078e001d */
[----:B------:R-:W-:Y:S02]  /*17e0*/  @P0 IMAD.MOV.U32 R28, RZ, RZ, R44 ;  /* 0x000000ffff1c0224 */ /* 0x000fe400078e002c */
[----:B------:R-:W-:Y:S01]  /*17f0*/  @P0 IMAD.MOV.U32 R29, RZ, RZ, R47 ;  /* 0x000000ffff1d0224 */ /* 0x000fe200078e002f */
[----:B--2---:R1:W-:Y:S04]  /*1800*/  STG.E desc[UR36][R24.64], R43 ;  /* 0x0000002b18007986 */ /* 0x0043e8000c101924 */
[----:B---3--:R1:W-:Y:S02]  /*1810*/  @P0 STG.E desc[UR36][R24.64+-0x4], R45 ;  /* 0xfffffc2d18000986 */ /* 0x0083e4000c101924 */
.L_x_30:
[----:B------:R-:W-:Y:S05]  /*1820*/  BSYNC.RECONVERGENT B3 ;  /* 0x0000000000037941 */ /* 0x000fea0003800200 */
.L_x_29:
[----:B------:R-:W-:Y:S04]  /*1830*/  BSSY.RECONVERGENT B4, `(.L_x_31) ;  /* 0x000007a000047945 */ /* 0x000fe80003800200 */
[----:B------:R-:W-:Y:S05]  /*1840*/  @!P2 BRA `(.L_x_32) ;  /* 0x0000000400e0a947 */ /* 0x000fea0003800000 */
[----:B------:R-:W-:Y:S01]  /*1850*/  ISETP.GT.U32.AND P0, PT, R33, R4, PT ;  /* 0x000000042100720c */ /* 0x000fe20003f04070 */
[----:B------:R-:W-:Y:S03]  /*1860*/  BSSY.RELIABLE B3, `(.L_x_33) ;  /* 0x0000061000037945 */ /* 0x000fe60003800100 */
[----:B------:R-:W-:-:S13]  /*1870*/  ISETP.GT.AND.EX P0, PT, R32, R5, PT, P0 ;  /* 0x000000052000720c */ /* 0x000fda0003f04300 */
[----:B------:R-:W-:Y:S05]  /*1880*/  @!P0 BRA `(.L_x_34) ;  /* 0x0000000400788947 */ /* 0x000fea0003800000 */
[----:B01----:R-:W-:Y:S01]  /*1890*/  IADD3 R24, P0, PT, -R4, R33, RZ ;  /* 0x0000002104187210 */ /* 0x003fe20007f1e1ff */
        /* <DEDUP_REMOVED lines=9> */
.L_x_37:
[----:B------:R-:W2:Y:S04]  /*1930*/  LDG.E R43, desc[UR36][R28.64+-0x4] ;  /* 0xfffffc241c2b7981 */ /* 0x000ea8000c1e1900 */
[----:B--2---:R0:W-:Y:S04]  /*1940*/  STG.E desc[UR36][R14.64+-0x4], R43 ;  /* 0xfffffc2b0e007986 */ /* 0x0041e8000c101924 */
[----:B------:R-:W2:Y:S04]  /*1950*/  LDG.E R45, desc[UR36][R28.64+-0x8] ;  /* 0xfffff8241c2d7981 */ /* 0x000ea8000c1e1900 */
        /* <DEDUP_REMOVED lines=9> */
[----:B0-----:R-:W3:Y:S04]  /*19f0*/  LDG.E R43, desc[UR36][R28.64+-0x1c] ;  /* 0xffffe4241c2b7981 */ /* 0x001ee8000c1e1900 */
[----:B---3--:R0:W-:Y:S04]  /*1a00*/  STG.E desc[UR36][R14.64+-0x1c], R43 ;  /* 0xffffe42b0e007986 */ /* 0x0081e8000c101924 */
[----:B-1----:R-:W3:Y:S04]  /*1a10*/  LDG.E R45, desc[UR36][R28.64+-0x20] ;  /* 0xffffe0241c2d7981 */ /* 0x002ee8000c1e1900 */
        /* <DEDUP_REMOVED lines=8> */
[----:B--2---:R-:W-:Y:S04]  /*1aa0*/  STG.E desc[UR36][R14.64+-0x30], R53 ;  /* 0xffffd0350e007986 */ /* 0x004fe8000c101924 */
[----:B0-----:R-:W2:Y:S04]  /*1ab0*/  LDG.E R43, desc[UR36][R28.64+-0x34] ;  /* 0xffffcc241c2b7981 */ /* 0x001ea8000c1e1900 */
[----:B--2---:R0:W-:Y:S04]  /*1ac0*/  STG.E desc[UR36][R14.64+-0x34], R43 ;  /* 0xffffcc2b0e007986 */ /* 0x0041e8000c101924 */
[----:B-1----:R-:W2:Y:S04]  /*1ad0*/  LDG.E R45, desc[UR36][R28.64+-0x38] ;  /* 0xffffc8241c2d7981 */ /* 0x002ea8000c1e1900 */
[----:B--2---:R1:W-:Y:S04]  /*1ae0*/  STG.E desc[UR36][R14.64+-0x38], R45 ;  /* 0xffffc82d0e007986 */ /* 0x0043e8000c101924 */
[----:B---3--:R-:W2:Y:S01]  /*1af0*/  LDG.E R47, desc[UR36][R28.64+-0x3c] ;  /* 0xffffc4241c2f7981 */ /* 0x008ea2000c1e1900 */
[----:B------:R-:W-:-:S04]  /*1b00*/  IADD3 R33, P1, PT, R33, -0x40, RZ ;  /* 0xffffffc021217810 */ /* 0x000fc80007f3e0ff */
[----:B------:R-:W-:Y:S02]  /*1b10*/  IADD3.X R32, PT, PT, R32, -0x1, RZ, P1, !PT ;  /* 0xffffffff20207810 */ /* 0x000fe40000ffe4ff */
[----:B------:R-:W-:-:S04]  /*1b20*/  ISETP.GT.U32.AND P1, PT, R33, R24, PT ;  /* 0x000000182100720c */ /* 0x000fc80003f24070 */
[----:B------:R-:W-:Y:S01]  /*1b30*/  ISETP.GT.AND.EX P1, PT, R32, R25, PT, P1 ;  /* 0x000000192000720c */ /* 0x000fe20003f24310 */
[----:B--2---:R-:W-:Y:S04]  /*1b40*/  STG.E desc[UR36][R14.64+-0x3c], R47 ;  /* 0xffffc42f0e007986 */ /* 0x004fe8000c101924 */
[----:B----4-:R2:W3:Y:S01]  /*1b50*/  LDG.E R49, desc[UR36][R28.64+-0x40] ;  /* 0xffffc0241c317981 */ /* 0x0104e2000c1e1900 */
[----:B------:R-:W-:Y:S02]  /*1b60*/  IADD3 R46, P2, PT, R28, -0x40, RZ ;  /* 0xffffffc01c2e7810 */ /* 0x000fe40007f5e0ff */
[----:B0-----:R-:W-:Y:S02]  /*1b70*/  IADD3 R43, P3, PT, R14, -0x40, RZ ;  /* 0xffffffc00e2b7810 */ /* 0x001fe40007f7e0ff */
[----:B-1----:R-:W-:-:S02]  /*1b80*/  IADD3.X R45, PT, PT, R29, -0x1, RZ, P2, !PT ;  /* 0xffffffff1d2d7810 */ /* 0x002fc400017fe4ff */
[----:B------:R-:W-:Y:S01]  /*1b90*/  IADD3.X R44, PT, PT, R15, -0x1, RZ, P3, !PT ;  /* 0xffffffff0f2c7810 */ /* 0x000fe20001ffe4ff */
[----:B--2---:R-:W-:Y:S02]  /*1ba0*/  IMAD.MOV.U32 R28, RZ, RZ, R46 ;  /* 0x000000ffff1c7224 */ /* 0x004fe400078e002e */
[----:B------:R-:W-:Y:S01]  /*1bb0*/  IMAD.MOV.U32 R29, RZ, RZ, R45 ;  /* 0x000000ffff1d7224 */ /* 0x000fe200078e002d */
[----:B---3--:R0:W-:Y:S02]  /*1bc0*/  STG.E desc[UR36][R14.64+-0x40], R49 ;  /* 0xffffc0310e007986 */ /* 0x0081e4000c101924 */
[----:B0-----:R-:W-:Y:S02]  /*1bd0*/  IMAD.MOV.U32 R14, RZ, RZ, R43 ;  /* 0x000000ffff0e7224 */ /* 0x001fe400078e002b */
[----:B------:R-:W-:Y:S01]  /*1be0*/  IMAD.MOV.U32 R15, RZ, RZ, R44 ;  /* 0x000000ffff0f7224 */ /* 0x000fe200078e002c */
[----:B------:R-:W-:Y:S06]  /*1bf0*/  @P1 BRA `(.L_x_37) ;  /* 0xfffffffc004c1947 */ /* 0x000fec000383ffff */
.L_x_36:
[----:B------:R-:W-:Y:S05]  /*1c00*/  BSYNC.RECONVERGENT B5 ;  /* 0x0000000000057941 */ /* 0x000fea0003800200 */
.L_x_35:
        /* <DEDUP_REMOVED lines=10> */
[----:B------:R-:W2:Y:S04]  /*1cb0*/  LDG.E R45, desc[UR36][R28.64+-0xc] ;  /* 0xfffff4241c2d7981 */ /* 0x000ea8000c1e1900 */
[----:B--2---:R-:W-:Y:S04]  /*1cc0*/  STG.E desc[UR36][R14.64+-0xc], R45 ;  /* 0xfffff42d0e007986 */ /* 0x004fe8000c101924 */
[----:B------:R-:W2:Y:S04]  /*1cd0*/  LDG.E R47, desc[UR36][R28.64+-0x10] ;  /* 0xfffff0241c2f7981 */ /* 0x000ea8000c1e1900 */
[----:B--2---:R2:W-:Y:S04]  /*1ce0*/  STG.E desc[UR36][R14.64+-0x10], R47 ;  /* 0xfffff02f0e007986 */ /* 0x0045e8000c101924 */
[----:B------:R-:W3:Y:S04]  /*1cf0*/  LDG.E R49, desc[UR36][R28.64+-0x14] ;  /* 0xffffec241c317981 */ /* 0x000ee8000c1e1900 */
[----:B---3--:R-:W-:Y:S04]  /*1d00*/  STG.E desc[UR36][R14.64+-0x14], R49 ;  /* 0xffffec310e007986 */ /* 0x008fe8000c101924 */
[----:B------:R-:W3:Y:S04]  /*1d10*/  LDG.E R51, desc[UR36][R28.64+-0x18] ;  /* 0xffffe8241c337981 */ /* 0x000ee8000c1e1900 */
[----:B---3--:R-:W-:Y:S04]  /*1d20*/  STG.E desc[UR36][R14.64+-0x18], R51 ;  /* 0xffffe8330e007986 */ /* 0x008fe8000c101924 */
[----:B0-----:R-:W3:Y:S01]  /*1d30*/  LDG.E R25, desc[UR36][R28.64+-0x1c] ;  /* 0xffffe4241c197981 */ /* 0x001ee2000c1e1900 */
[----:B------:R-:W-:-:S02]  /*1d40*/  IADD3 R44, P2, PT, R28, -0x20, RZ ;  /* 0xffffffe01c2c7810 */ /* 0x000fc40007f5e0ff */
[----:B------:R-:W-:Y:S01]  /*1d50*/  IADD3 R24, P3, PT, R14, -0x20, RZ ;  /* 0xffffffe00e187810 */ /* 0x000fe20007f7e0ff */
[----:B---3--:R-:W-:Y:S04]  /*1d60*/  STG.E desc[UR36][R14.64+-0x1c], R25 ;  /* 0xffffe4190e007986 */ /* 0x008fe8000c101924 */
[----:B-1----:R0:W3:Y:S01]  /*1d70*/  LDG.E R43, desc[UR36][R28.64+-0x20] ;  /* 0xffffe0241c2b7981 */ /* 0x0020e2000c1e1900 */
[----:B--2---:R-:W-:Y:S02]  /*1d80*/  IADD3.X R47, PT, PT, R29, -0x1, RZ, P2, !PT ;  /* 0xffffffff1d2f7810 */ /* 0x004fe400017fe4ff */
[----:B------:R-:W-:Y:S02]  /*1d90*/  IADD3.X R45, PT, PT, R15, -0x1, RZ, P3, !PT ;  /* 0xffffffff0f2d7810 */ /* 0x000fe40001ffe4ff */
[----:B------:R-:W-:-:S02]  /*1da0*/  IADD3 R33, P1, PT, R33, -0x20, RZ ;  /* 0xffffffe021217810 */ /* 0x000fc40007f3e0ff */
[----:B------:R-:W-:Y:S02]  /*1db0*/  PLOP3.LUT P0, PT, PT, PT, PT, 0x8, 0x80 ;  /* 0x000000000080781c */ /* 0x000fe40003f0e170 */
[----:B------:R-:W-:Y:S01]  /*1dc0*/  IADD3.X R32, PT, PT, R32, -0x1, RZ, P1, !PT ;  /* 0xffffffff20207810 */ /* 0x000fe20000ffe4ff */
[----:B0-----:R-:W-:Y:S02]  /*1dd0*/  IMAD.MOV.U32 R28, RZ, RZ, R44 ;  /* 0x000000ffff1c7224 */ /* 0x001fe400078e002c */
[----:B------:R-:W-:Y:S01]  /*1de0*/  IMAD.MOV.U32 R29, RZ, RZ, R47 ;  /* 0x000000ffff1d7224 */ /* 0x000fe200078e002f */
[----:B---3--:R0:W-:Y:S02]  /*1df0*/  STG.E desc[UR36][R14.64+-0x20], R43 ;  /* 0xffffe02b0e007986 */ /* 0x0081e4000c101924 */
[----:B0-----:R-:W-:Y:S02]  /*1e00*/  IMAD.MOV.U32 R14, RZ, RZ, R24 ;  /* 0x000000ffff0e7224 */ /* 0x001fe400078e0018 */
[----:B------:R-:W-:-:S07]  /*1e10*/  IMAD.MOV.U32 R15, RZ, RZ, R45 ;  /* 0x000000ffff0f7224 */ /* 0x000fce00078e002d */
.L_x_39:
[----:B------:R-:W-:Y:S05]  /*1e20*/  BSYNC.RECONVERGENT B5 ;  /* 0x0000000000057941 */ /* 0x000fea0003800200 */
.L_x_38:
[----:B------:R-:W-:-:S04]  /*1e30*/  ISETP.NE.U32.AND P1, PT, R33, R4, PT ;  /* 0x000000042100720c */ /* 0x000fc80003f25070 */
[----:B------:R-:W-:-:S13]  /*1e40*/  ISETP.NE.OR.EX P0, PT, R32, R5, P0, P1 ;  /* 0x000000052000720c */ /* 0x000fda0000705710 */
[----:B------:R-:W-:Y:S05]  /*1e50*/  @!P0 BREAK.RELIABLE B3 ;  /* 0x0000000000038942 */ /* 0x000fea0003800100 */
[----:B------:R-:W-:Y:S05]  /*1e60*/  @!P0 BRA `(.L_x_32) ;  /* 0x0000000000588947 */ /* 0x000fea0003800000 */
.L_x_34:
[----:B------:R-:W-:Y:S05]  /*1e70*/  BSYNC.RELIABLE B3 ;  /* 0x0000000000037941 */ /* 0x000fea0003800100 */
.L_x_33:
[----:B01----:R-:W2:Y:S04]  /*1e80*/  LDG.E R25, desc[UR36][R28.64+-0x4] ;  /* 0xfffffc241c197981 */ /* 0x003ea8000c1e1900 */
[----:B--2---:R-:W-:Y:S04]  /*1e90*/  STG.E desc[UR36][R14.64+-0x4], R25 ;  /* 0xfffffc190e007986 */ /* 0x004fe8000c101924 */
[----:B------:R-:W2:Y:S04]  /*1ea0*/  LDG.E R43, desc[UR36][R28.64+-0x8] ;  /* 0xfffff8241c2b7981 */ /* 0x000ea8000c1e1900 */
[----:B--2---:R0:W-:Y:S04]  /*1eb0*/  STG.E desc[UR36][R14.64+-0x8], R43 ;  /* 0xfffff82b0e007986 */ /* 0x0041e8000c101924 */
[----:B------:R-:W2:Y:S01]  /*1ec0*/  LDG.E R45, desc[UR36][R28.64+-0xc] ;  /* 0xfffff4241c2d7981 */ /* 0x000ea2000c1e1900 */
        /* <DEDUP_REMOVED lines=8> */
[----:B0-----:R-:W-:-:S02]  /*1f50*/  IADD3.X R43, PT, PT, R29, -0x1, RZ, P1, !PT ;  /* 0xffffffff1d2b7810 */ /* 0x001fc40000ffe4ff */
[----:B------:R-:W-:Y:S01]  /*1f60*/  IADD3.X R25, PT, PT, R15, -0x1, RZ, P2, !PT ;  /* 0xffffffff0f197810 */ /* 0x000fe200017fe4ff */
[----:B-1----:R-:W-:Y:S02]  /*1f70*/  IMAD.MOV.U32 R28, RZ, RZ, R44 ;  /* 0x000000ffff1c7224 */ /* 0x002fe400078e002c */
[----:B------:R-:W-:Y:S01]  /*1f80*/  IMAD.MOV.U32 R29, RZ, RZ, R43 ;  /* 0x000000ffff1d7224 */ /* 0x000fe200078e002b */
[----:B--2---:R0:W-:Y:S02]  /*1f90*/  STG.E desc[UR36][R14.64+-0x10], R47 ;  /* 0xfffff02f0e007986 */ /* 0x0041e4000c101924 */
[----:B0-----:R-:W-:Y:S02]  /*1fa0*/  IMAD.MOV.U32 R14, RZ, RZ, R24 ;  /* 0x000000ffff0e7224 */ /* 0x001fe400078e0018 */
[----:B------:R-:W-:Y:S01]  /*1fb0*/  IMAD.MOV.U32 R15, RZ, RZ, R25 ;  /* 0x000000ffff0f7224 */ /* 0x000fe200078e0019 */
[----:B------:R-:W-:Y:S06]  /*1fc0*/  @P0 BRA `(.L_x_33) ;  /* 0xfffffffc00ac0947 */ /* 0x000fec000383ffff */
.L_x_32:
[----:B------:R-:W-:Y:S05]  /*1fd0*/  BSYNC.RECONVERGENT B4 ;  /* 0x0000000000047941 */ /* 0x000fea0003800200 */
.L_x_31:
[----:B------:R2:W-:Y:S04]  /*1fe0*/  STG.E desc[UR36][R30.64], R36 ;  /* 0x000000241e007986 */ /* 0x0005e8000c101924 */
[----:B-----5:R2:W-:Y:S02]  /*1ff0*/  STG.E desc[UR36][R6.64], R37 ;  /* 0x0000002506007986 */ /* 0x0205e4000c101924 */
.L_x_17:
[----:B------:R-:W-:Y:S05]  /*2000*/  BSYNC.RECONVERGENT B0 ;  /* 0x0000000000007941 */ /* 0x000fea0003800200 */
.L_x_12:
[----:B---3--:R-:W-:Y:S01]  /*2010*/  IADD3 R15, P1, PT, R8, 0x80, RZ ;  /* 0x00000080080f7810 */ /* 0x008fe20007f3e0ff */
[----:B------:R-:W-:Y:S01]  /*2020*/  IMAD.MOV.U32 R44, RZ, RZ, R38 ;  /* 0x000000ffff2c7224 */ /* 0x000fe200078e0026 */
[----:B------:R-:W-:Y:S01]  /*2030*/  IADD3 RZ, P2, PT, R34, 0x4, RZ ;  /* 0x0000000422ff7810 */ /* 0x000fe20007f5e0ff */
[----:B01----:R-:W-:Y:S01]  /*2040*/  IMAD.MOV.U32 R43, RZ, RZ, R41 ;  /* 0x000000ffff2b7224 */ /* 0x003fe200078e0029 */
[CC--:B------:R-:W-:Y:S01]  /*2050*/  ISETP.LT.U32.AND P0, PT, R15.reuse, R0.reuse, PT ;  /* 0x000000000f00720c */ /* 0x0c0fe20003f01070 */
[----:B------:R-:W-:Y:S01]  /*2060*/  IMAD.X R14, RZ, RZ, R9, P1 ;  /* 0x000000ffff0e7224 */ /* 0x000fe200008e0609 */
[----:B------:R-:W-:Y:S01]  /*2070*/  IADD3 R10, P1, PT, R10, 0x4, RZ ;  /* 0x000000040a0a7810 */ /* 0x000fe20007f3e0ff */
[----:B------:R-:W-:Y:S02]  /*2080*/  IMAD.MOV.U32 R28, RZ, RZ, R39 ;  /* 0x000000ffff1c7224 */ /* 0x000fe400078e0027 */
[----:B------:R-:W-:Y:S01]  /*2090*/  IMAD.MOV.U32 R29, RZ, RZ, R42 ;  /* 0x000000ffff1d7224 */ /* 0x000fe200078e002a */
[-C--:B------:R-:W-:Y:S01]  /*20a0*/  ISETP.LT.U32.AND.EX P0, PT, R14, R3.reuse, PT, P0 ;  /* 0x000000030e00720c */ /* 0x080fe20003f01100 */
[----:B------:R-:W-:Y:S01]  /*20b0*/  IMAD.X R11, RZ, RZ, R11, P1 ;  /* 0x000000ffff0b7224 */ /* 0x000fe200008e060b */
[----:B------:R-:W-:Y:S01]  /*20c0*/  IADD3 R12, P1, PT, R12, 0x1, RZ ;  /* 0x000000010c0c7810 */ /* 0x000fe20007f3e0ff */
[----:B------:R-:W-:Y:S01]  /*20d0*/  IMAD.X R35, RZ, RZ, R35, P2 ;  /* 0x000000ffff237224 */ /* 0x000fe200010e0623 */
[----:B------:R-:W-:Y:S01]  /*20e0*/  SEL R15, R15, R0, P0 ;  /* 0x000000000f0f7207 */ /* 0x000fe20000000000 */
[----:B------:R-:W-:Y:S01]  /*20f0*/  IMAD.MOV.U32 R34, RZ, RZ, R40 ;  /* 0x000000ffff227224 */ /* 0x000fe200078e0028 */
[----:B------:R-:W-:Y:S01]  /*2100*/  SEL R14, R14, R3, P0 ;  /* 0x000000030e0e7207 */ /* 0x000fe20000000000 */
[----:B------:R-:W-:Y:S01]  /*2110*/  IMAD.X R13, RZ, RZ, R13, P1 ;  /* 0x000000ffff0d7224 */ /* 0x000fe200008e060d */
[----:B------:R-:W-:-:S04]  /*2120*/  ISETP.NE.U32.AND P0, PT, R10, R15, PT ;  /* 0x0000000f0a00720c */ /* 0x000fc80003f05070 */
[----:B------:R-:W-:-:S13]  /*2130*/  ISETP.NE.AND.EX P0, PT, R11, R14, PT, P0 ;  /* 0x0000000e0b00720c */ /* 0x000fda0003f05300 */
[----:B------:R-:W-:Y:S05]  /*2140*/  @P0 BRA `(.L_x_40) ;  /* 0xffffffe4009c0947 */ /* 0x000fea000383ffff */
.L_x_11:
[----:B------:R-:W-:Y:S05]  /*2150*/  BSYNC.RECONVERGENT B1 ;  /* 0x0000000000017941 */ /* 0x000fea0003800200 */
.L_x_10:
[----:B------:R-:W-:Y:S02]  /*2160*/  IADD3 R8, P0, PT, R8, 0x80, RZ ;  /* 0x0000008008087810 */ /* 0x000fe40007f1e0ff */
[----:B------:R-:W-:Y:S02]  /*2170*/  IADD3 R4, P1, PT, R4, 0x80, RZ ;  /* 0x0000008004047810 */ /* 0x000fe40007f3e0ff */
[----:B--2---:R-:W-:Y:S01]  /*2180*/  IADD3 R6, P2, PT, R6, 0x80, RZ ;  /* 0x0000008006067810 */ /* 0x004fe20007f5e0ff */
[----:B------:R-:W-:Y:S01]  /*2190*/  IMAD.X R9, RZ, RZ, R9, P0 ;  /* 0x000000ffff097224 */ /* 0x000fe200000e0609 */
[----:B------:R-:W-:Y:S01]  /*21a0*/  ISETP.GE.U32.AND P0, PT, R8, R0, PT ;  /* 0x000000000800720c */ /* 0x000fe20003f06070 */
[----:B------:R-:W-:Y:S01]  /*21b0*/  IMAD.X R5, RZ, RZ, R5, P1 ;  /* 0x000000ffff057224 */ /* 0x000fe200008e0605 */
[----:B------:R-:W-:Y:S01]  /*21c0*/  IADD3 R30, P3, PT, R30, 0x80, RZ ;  /* 0x000000801e1e7810 */ /* 0x000fe20007f7e0ff */
[----:B------:R-:W-:Y:S01]  /*21d0*/  IMAD.X R7, RZ, RZ, R7, P2 ;  /* 0x000000ffff077224 */ /* 0x000fe200010e0607 */
[----:B------:R-:W-:-:S03]  /*21e0*/  ISETP.GE.U32.AND.EX P0, PT, R9, R3, PT, P0 ;  /* 0x000000030900720c */ /* 0x000fc60003f06100 */
[----:B------:R-:W-:-:S10]  /*21f0*/  IMAD.X R31, RZ, RZ, R31, P3 ;  /* 0x000000ffff1f7224 */ /* 0x000fd400018e061f */
[----:B------:R-:W-:Y:S05]  /*2200*/  @!P0 BRA `(.L_x_41) ;  /* 0xffffffe400188947 */ /* 0x000fea000383ffff */
[----:B------:R-:W-:Y:S05]  /*2210*/  BSYNC.RECONVERGENT B2 ;  /* 0x0000000000027941 */ /* 0x000fea0003800200 */
.L_x_9:
[----:B------:R-:W0:Y:S02]  /*2220*/  LDCU UR4, c[0x0][0x398] ;  /* 0x00007300ff0477ac */ /* 0x000e240008000800 */
[----:B0-----:R-:W-:-:S05]  /*2230*/  IMAD.U32 R3, RZ, RZ, UR4 ;  /* 0x00000004ff037e24 */ /* 0x001fca000f8e00ff */
[----:B------:R-:W-:-:S13]  /*2240*/  ISETP.GE.AND P0, PT, R3, 0x21, PT ;  /* 0x000000210300780c */ /* 0x000fda0003f06270 */
[----:B------:R-:W-:Y:S05]  /*2250*/  @!P0 BRA `(.L_x_42) ;  /* 0x0000002800048947 */ /* 0x000fea0003800000 */
[----:B------:R-:W0:Y:S01]  /*2260*/  LDC R24, c[0x0][0x398] ;  /* 0x0000e600ff187b82 */ /* 0x000e220000000800 */
[C---:B------:R-:W-:Y:S01]  /*2270*/  LEA R42, P1, R3.reuse, R18, 0x2 ;  /* 0x00000012032a7211 */ /* 0x040fe200078210ff */
[----:B------:R-:W-:Y:S01]  /*2280*/  BSSY.RECONVERGENT B1, `(.L_x_43) ;  /* 0x0000170000017945 */ /* 0x000fe20003800200 */
[----:B------:R-:W-:Y:S01]  /*2290*/  SHF.R.S32.HI R41, RZ, 0x1f, R3 ;  /* 0x0000001fff297819 */ /* 0x000fe20000011403 */
[----:B------:R-:W-:Y:S01]  /*22a0*/  IMAD.MOV.U32 R40, RZ, RZ, 0x20 ;  /* 0x00000020ff287424 */ /* 0x000fe200078e00ff */
[----:B------:R-:W-:Y:S01]  /*22b0*/  PLOP3.LUT P0, PT, PT, PT, PT, 0x8, 0x80 ;  /* 0x000000000080781c */ /* 0x000fe20003f0e170 */
[----:B------:R-:W-:Y:S01]  /*22c0*/  IMAD.MOV.U32 R39, RZ, RZ, RZ ;  /* 0x000000ffff277224 */ /* 0x000fe200078e00ff */
[----:B------:R-:W-:Y:S01]  /*22d0*/  LEA.HI.X R38, R3, R16, R41, 0x2, P1 ;  /* 0x0000001003267211 */ /* 0x000fe200008f1429 */
[----:B0-----:R-:W-:-:S10]  /*22e0*/  IMAD.WIDE R24, R24, 0x4, RZ ;  /* 0x0000000418187825 */ /* 0x001fd400078e02ff */
.L_x_68:
[----:B------:R-:W-:Y:S01]  /*22f0*/  BSSY.RECONVERGENT B0, `(.L_x_44) ;  /* 0x0000160000007945 */ /* 0x000fe20003800200 */
[----:B------:R-:W-:-:S03]  /*2300*/  PLOP3.LUT P1, PT, P0, PT, PT, 0x80, 0x8 ;  /* 0x000000000008781c */ /* 0x000fc6000072f070 */
[----:B01----:R-:W-:Y:S10]  /*2310*/  @P0 BRA `(.L_x_45) ;  /* 0x0000000c00180947 */ /* 0x003ff40003800000 */
[----:B------:R-:W0:Y:S01]  /*2320*/  LDC.64 R20, c[0x0][0x380] ;  /* 0x0000e000ff147b82 */ /* 0x000e220000000a00 */
[----:B------:R-:W1:Y:S01]  /*2330*/  LDCU.64 UR4, c[0x0][0x388] ;  /* 0x00007100ff0477ac */ /* 0x000e620008000a00 */
[----:B------:R-:W-:Y:S01]  /*2340*/  BSSY.RECONVERGENT B2, `(.L_x_46) ;  /* 0x00000c2000027945 */ /* 0x000fe20003800200 */
[----:B------:R-:W-:Y:S02]  /*2350*/  IMAD.MOV.U32 R35, RZ, RZ, R26 ;  /* 0x000000ffff237224 */ /* 0x000fe400078e001a */
[----:B------:R-:W-:Y:S02]  /*2360*/  IMAD.MOV.U32 R34, RZ, RZ, R27 ;  /* 0x000000ffff227224 */ /* 0x000fe400078e001b */
[----:B------:R-:W-:Y:S02]  /*2370*/  IMAD.MOV.U32 R33, RZ, RZ, R18 ;  /* 0x000000ffff217224 */ /* 0x000fe400078e0012 */
[----:B------:R-:W-:Y:S02]  /*2380*/  IMAD.MOV.U32 R32, RZ, RZ, R16 ;  /* 0x000000ffff207224 */ /* 0x000fe400078e0010 */
[----:B------:R-:W-:-:S02]  /*2390*/  IMAD.MOV.U32 R15, RZ, RZ, R19 ;  /* 0x000000ffff0f7224 */ /* 0x000fc400078e0013 */
[----:B------:R-:W-:Y:S02]  /*23a0*/  IMAD.MOV.U32 R14, RZ, RZ, R22 ;  /* 0x000000ffff0e7224 */ /* 0x000fe400078e0016 */
[----:B-1----:R-:W-:Y:S02]  /*23b0*/  IMAD.U32 R37, RZ, RZ, UR4 ;  /* 0x00000004ff257e24 */ /* 0x002fe4000f8e00ff */
[----:B------:R-:W-:Y:S02]  /*23c0*/  IMAD.U32 R36, RZ, RZ, UR5 ;  /* 0x00000005ff247e24 */ /* 0x000fe4000f8e00ff */
[----:B0-----:R-:W-:-:S04]  /*23d0*/  IMAD.WIDE R20, R23, 0x4, R20 ;  /* 0x0000000417147825 */ /* 0x001fc800078e0214 */
[----:B------:R-:W-:Y:S02]  /*23e0*/  IMAD.MOV.U32 R0, RZ, RZ, R20 ;  /* 0x000000ffff007224 */ /* 0x000fe400078e0014 */
[----:B------:R-:W-:-:S07]  /*23f0*/  IMAD.MOV.U32 R28, RZ, RZ, R21 ;  /* 0x000000ffff1c7224 */ /* 0x000fce00078e0015 */
.L_x_56:
[----:B------:R-:W0:Y:S01]  /*2400*/  LDCU.64 UR4, c[0x0][0x380] ;  /* 0x00007000ff0477ac */ /* 0x000e220008000a00 */
[----:B------:R-:W-:Y:S01]  /*2410*/  SHF.R.S32.HI R6, RZ, 0x1f, R23 ;  /* 0x0000001fff067819 */ /* 0x000fe20000011417 */
[C---:B------:R-:W-:Y:S01]  /*2420*/  IMAD.SHL.U32 R4, R40.reuse, 0x4, RZ ;  /* 0x0000000428047824 */ /* 0x040fe200078e00ff */
[----:B------:R-:W-:Y:S01]  /*2430*/  SHF.L.U64.HI R3, R40, 0x2, R39 ;  /* 0x0000000228037819 */ /* 0x000fe20000010227 */
[----:B------:R-:W-:Y:S01]  /*2440*/  BSSY.RECONVERGENT B3, `(.L_x_47) ;  /* 0x0000056000037945 */ /* 0x000fe20003800200 */
[----:B------:R-:W-:Y:S02]  /*2450*/  IMAD.MOV.U32 R52, RZ, RZ, R32 ;  /* 0x000000ffff347224 */ /* 0x000fe400078e0020 */
[----:B------:R-:W-:Y:S01]  /*2460*/  IADD3 R13, P2, PT, R4, R35, RZ ;  /* 0x00000023040d7210 */ /* 0x000fe20007f5e0ff */
[----:B------:R-:W-:Y:S01]  /*2470*/  IMAD.MOV.U32 R43, RZ, RZ, R35 ;  /* 0x000000ffff2b7224 */ /* 0x000fe200078e0023 */
[----:B------:R-:W-:Y:S01]  /*2480*/  IADD3 R9, P5, PT, R0, R4, RZ ;  /* 0x0000000400097210 */ /* 0x000fe20007fbe0ff */
[----:B------:R-:W-:-:S02]  /*2490*/  IMAD.MOV.U32 R44, RZ, RZ, R34 ;  /* 0x000000ffff2c7224 */ /* 0x000fc400078e0022 */
[----:B------:R-:W-:Y:S02]  /*24a0*/  IMAD.X R12, R3, 0x1, R34, P2 ;  /* 0x00000001030c7824 */ /* 0x000fe400010e0622 */
[----:B------:R-:W-:Y:S02]  /*24b0*/  IMAD.X R8, R28, 0x1, R3, P5 ;  /* 0x000000011c087824 */ /* 0x000fe400028e0603 */
[----:B------:R-:W-:Y:S01]  /*24c0*/  IMAD.MOV.U32 R45, RZ, RZ, R37 ;  /* 0x000000ffff2d7224 */ /* 0x000fe200078e0025 */
[----:B0-----:R-:W-:Y:S01]  /*24d0*/  LEA R5, P3, R23, UR4, 0x2 ;  /* 0x0000000417057c11 */ /* 0x001fe2000f8610ff */
[----:B------:R-:W-:-:S03]  /*24e0*/  IMAD.MOV.U32 R46, RZ, RZ, R36 ;  /* 0x000000ffff2e7224 */ /* 0x000fc600078e0024 */
[----:B------:R-:W-:Y:S02]  /*24f0*/  LEA.HI.X R7, R23, UR5, R6, 0x2, P3 ;  /* 0x0000000517077c11 */ /* 0x000fe400098f1406 */
[C---:B------:R-:W-:Y:S02]  /*2500*/  IADD3 R30, P3, PT, R24.reuse, R5, RZ ;  /* 0x00000005181e7210 */ /* 0x040fe40007f7e0ff */
[----:B------:R-:W-:Y:S02]  /*2510*/  IADD3 R6, P4, PT, R24, R20, RZ ;  /* 0x0000001418067210 */ /* 0x000fe40007f9e0ff */
[-C--:B------:R-:W-:Y:S01]  /*2520*/  ISETP.LT.U32.AND P2, PT, R13, R30.reuse, PT ;  /* 0x0000001e0d00720c */ /* 0x080fe20003f41070 */
[----:B-1----:R-:W-:Y:S01]  /*2530*/  IMAD.X R29, R25, 0x1, R7, P3 ;  /* 0x00000001191d7824 */ /* 0x002fe200018e0607 */
[----:B------:R-:W-:Y:S01]  /*2540*/  ISETP.GE.U32.AND P3, PT, R13, R30, PT ;  /* 0x0000001e0d00720c */ /* 0x000fe20003f66070 */
[----:B------:R-:W-:-:S03]  /*2550*/  IMAD.X R31, R25, 0x1, R21, P4 ;  /* 0x00000001191f7824 */ /* 0x000fc600020e0615 */
[CC--:B------:R-:W-:Y:S02]  /*2560*/  ISETP.LT.U32.AND.EX P2, PT, R12.reuse, R29.reuse, PT, P2 ;  /* 0x0000001d0c00720c */ /* 0x0c0fe40003f41120 */
[CC--:B------:R-:W-:Y:S02]  /*2570*/  ISETP.GE.U32.AND.EX P3, PT, R12.reuse, R29.reuse, PT, P3 ;  /* 0x0000001d0c00720c */ /* 0x0c0fe40003f66130 */
[----:B------:R-:W-:Y:S02]  /*2580*/  SEL R11, R13, R30, P2 ;  /* 0x0000001e0d0b7207 */ /* 0x000fe40001000000 */
[----:B------:R-:W-:Y:S02]  /*2590*/  SEL R10, R12, R29, P2 ;  /* 0x0000001d0c0a7207 */ /* 0x000fe40001000000 */
[----:B------:R-:W-:Y:S01]  /*25a0*/  IADD3 R7, P6, PT, R11, R4, RZ ;  /* 0x000000040b077210 */ /* 0x000fe20007fde0ff */
[----:B------:R-:W-:Y:S01]  /*25b0*/  IMAD.MOV.U32 R47, RZ, RZ, R11 ;  /* 0x000000ffff2f7224 */ /* 0x000fe200078e000b */
[----:B------:R-:W-:Y:S01]  /*25c0*/  SEL R6, R9, R6, !P3 ;  /* 0x0000000609067207 */ /* 0x000fe20005800000 */
[----:B------:R-:W-:Y:S01]  /*25d0*/  IMAD.MOV.U32 R48, RZ, RZ, R10 ;  /* 0x000000ffff307224 */ /* 0x000fe200078e000a */
[----:B------:R-:W-:Y:S01]  /*25e0*/  ISETP.LT.U32.AND P2, PT, R7, R30, PT ;  /* 0x0000001e0700720c */ /* 0x000fe20003f41070 */
[----:B------:R-:W-:Y:S01]  /*25f0*/  IMAD.X R5, R10, 0x1, R3, P6 ;  /* 0x000000010a057824 */ /* 0x000fe200030e0603 */
[----:B------:R-:W-:Y:S01]  /*2600*/  SEL R3, R8, R31, !P3 ;  /* 0x0000001f08037207 */ /* 0x000fe20005800000 */
[----:B------:R-:W-:Y:S01]  /*2610*/  IMAD.MOV.U32 R49, RZ, RZ, R11 ;  /* 0x000000ffff317224 */ /* 0x000fe200078e000b */
[----:B------:R-:W-:Y:S01]  /*2620*/  IADD3 R6, P3, P4, R37, R6, -R0 ;  /* 0x0000000625067210 */ /* 0x000fe20007c7e800 */
[----:B------:R-:W-:Y:S01]  /*2630*/  IMAD.MOV.U32 R0, RZ, RZ, R33 ;  /* 0x000000ffff007224 */ /* 0x000fe200078e0021 */
[----:B------:R-:W-:Y:S01]  /*2640*/  ISETP.LT.U32.AND.EX P2, PT, R5, R29, PT, P2 ;  /* 0x0000001d0500720c */ /* 0x000fe20003f41120 */
[----:B------:R-:W-:Y:S01]  /*2650*/  IMAD.MOV.U32 R50, RZ, RZ, R10 ;  /* 0x000000ffff327224 */ /* 0x000fe200078e000a */
[----:B------:R-:W-:Y:S01]  /*2660*/  IADD3.X R4, PT, PT, R36, R3, ~R28, P3, P4 ;  /* 0x0000000324047210 */ /* 0x000fe20001fe8c1c */
[----:B------:R-:W-:Y:S01]  /*2670*/  IMAD.MOV.U32 R3, RZ, RZ, R15 ;  /* 0x000000ffff037224 */ /* 0x000fe200078e000f */
[----:B------:R-:W-:Y:S01]  /*2680*/  SEL R7, R7, R30, P2 ;  /* 0x0000001e07077207 */ /* 0x000fe20001000000 */
[----:B------:R-:W-:Y:S01]  /*2690*/  IMAD.MOV.U32 R30, RZ, RZ, R14 ;  /* 0x000000ffff1e7224 */ /* 0x000fe200078e000e */
[----:B------:R-:W-:-:S02]  /*26a0*/  SEL R5, R5, R29, P2 ;  /* 0x0000001d05057207 */ /* 0x000fc40001000000 */
[----:B------:R-:W-:Y:S02]  /*26b0*/  ISETP.NE.U32.AND P2, PT, R11, R7, PT ;  /* 0x000000070b00720c */ /* 0x000fe40003f45070 */
[----:B------:R-:W-:Y:S02]  /*26c0*/  ISETP.EQ.U32.AND P3, PT, R35, R11, PT ;  /* 0x0000000b2300720c */ /* 0x000fe40003f62070 */
[----:B------:R-:W-:-:S04]  /*26d0*/  ISETP.NE.AND.EX P2, PT, R10, R5, PT, P2 ;  /* 0x000000050a00720c */ /* 0x000fc80003f45320 */
[----:B------:R-:W-:-:S13]  /*26e0*/  ISETP.EQ.OR.EX P2, PT, R34, R10, !P2, P3 ;  /* 0x0000000a2200720c */ /* 0x000fda0005742730 */
[----:B------:R-:W-:Y:S05]  /*26f0*/  @P2 BRA `(.L_x_48) ;  /* 0x0000000000a82947 */ /* 0x000fea0003800000 */
.L_x_49:
[----:B------:R-:W-:Y:S02]  /*2700*/  IMAD.MOV.U32 R28, RZ, RZ, R49 ;  /* 0x000000ffff1c7224 */ /* 0x000fe400078e0031 */
[----:B------:R-:W-:-:S05]  /*2710*/  IMAD.MOV.U32 R29, RZ, RZ, R50 ;  /* 0x000000ffff1d7224 */ /* 0x000fca00078e0032 */
[----:B------:R0:W2:Y:S02]  /*2720*/  LDG.E R51, desc[UR36][R28.64] ;  /* 0x000000241c337981 */ /* 0x0000a4000c1e1900 */
[----:B0-----:R-:W-:Y:S02]  /*2730*/  IMAD.MOV.U32 R28, RZ, RZ, R43 ;  /* 0x000000ffff1c7224 */ /* 0x001fe400078e002b */
[----:B------:R-:W-:-:S05]  /*2740*/  IMAD.MOV.U32 R29, RZ, RZ, R44 ;  /* 0x000000ffff1d7224 */ /* 0x000fca00078e002c */
[----:B------:R0:W2:Y:S02]  /*2750*/  LDG.E R31, desc[UR36][R28.64] ;  /* 0x000000241c1f7981 */ /* 0x0000a4000c1e1900 */
[----:B0-----:R-:W-:Y:S02]  /*2760*/  IMAD.MOV.U32 R28, RZ, RZ, R0 ;  /* 0x000000ffff1c7224 */ /* 0x001fe400078e0000 */
[----:B------:R-:W-:Y:S01]  /*2770*/  IMAD.MOV.U32 R29, RZ, RZ, R52 ;  /* 0x000000ffff1d7224 */ /* 0x000fe200078e0034 */
[----:B--2---:R-:W-:-:S13]  /*2780*/  FSETP.GEU.AND P5, PT, R51, R31, PT ;  /* 0x0000001f3300720b */ /* 0x004fda0003fae000 */
[----:B------:R-:W-:Y:S01]  /*2790*/  @P5 IMAD.MOV.U32 R53, RZ, RZ, R46 ;  /* 0x000000ffff355224 */ /* 0x000fe200078e002e */
[----:B------:R0:W-:Y:S01]  /*27a0*/  @P5 ST.E desc[UR36][R28.64], R31 ;  /* 0x0000001f1c005985 */ /* 0x0001e2000c101924 */
[----:B------:R-:W-:-:S05]  /*27b0*/  @P5 IMAD.MOV.U32 R52, RZ, RZ, R45 ;  /* 0x000000ffff345224 */ /* 0x000fca00078e002d */
[----:B------:R-:W2:Y:S01]  /*27c0*/  @P5 LDG.E R53, desc[UR36][R52.64] ;  /* 0x0000002434355981 */ /* 0x000ea2000c1e1900 */
[----:B0-----:R-:W-:Y:S02]  /*27d0*/  IMAD.MOV.U32 R31, RZ, RZ, R30 ;  /* 0x000000ffff1f7224 */ /* 0x001fe400078e001e */
[----:B------:R-:W-:Y:S02]  /*27e0*/  IMAD.MOV.U32 R30, RZ, RZ, R3 ;  /* 0x000000ffff1e7224 */ /* 0x000fe400078e0003 */
[----:B------:R-:W-:Y:S01]  /*27f0*/  @!P5 IMAD.MOV.U32 R52, RZ, RZ, R6 ;  /* 0x000000ffff34d224 */ /* 0x000fe200078e0006 */
[----:B------:R-:W-:Y:S02]  /*2800*/  IADD3 R0, P2, PT, R28, 0x4, RZ ;  /* 0x000000041c007810 */ /* 0x000fe40007f5e0ff */
[----:B------:R-:W-:Y:S01]  /*2810*/  @P5 IADD3 R35, P3, PT, R35, 0x4, RZ ;  /* 0x0000000423235810 */ /* 0x000fe20007f7e0ff */
[----:B--2---:R-:W-:Y:S04]  /*2820*/  @P5 ST.E desc[UR36][R30.64], R53 ;  /* 0x000000351e005985 */ /* 0x004fe8000c101924 */
[----:B------:R-:W-:Y:S01]  /*2830*/  @!P5 ST.E desc[UR36][R28.64], R51 ;  /* 0x000000331c00d985 */ /* 0x000fe2000c101924 */
[----:B------:R-:W-:-:S05]  /*2840*/  @!P5 IMAD.MOV.U32 R53, RZ, RZ, R4 ;  /* 0x000000ffff35d224 */ /* 0x000fca00078e0004 */
[----:B------:R0:W2:Y:S01]  /*2850*/  @!P5 LDG.E R3, desc[UR36][R52.64] ;  /* 0x000000243403d981 */ /* 0x0000a2000c1e1900 */
[----:B------:R-:W-:Y:S01]  /*2860*/  @P5 IMAD.X R34, RZ, RZ, R34, P3 ;  /* 0x000000ffff225224 */ /* 0x000fe200018e0622 */
[----:B------:R-:W-:Y:S02]  /*2870*/  @!P5 IADD3 R49, P3, PT, R49, 0x4, RZ ;  /* 0x000000043131d810 */ /* 0x000fe40007f7e0ff */
[----:B------:R-:W-:-:S03]  /*2880*/  @P5 IADD3 R43, P4, PT, R43, 0x4, RZ ;  /* 0x000000042b2b5810 */ /* 0x000fc60007f9e0ff */
[----:B------:R-:W-:Y:S02]  /*2890*/  @!P5 IMAD.X R50, RZ, RZ, R50, P3 ;  /* 0x000000ffff32d224 */ /* 0x000fe400018e0632 */
[----:B------:R-:W-:Y:S01]  /*28a0*/  @P5 IMAD.X R44, RZ, RZ, R44, P4 ;  /* 0x000000ffff2c5224 */ /* 0x000fe200020e062c */
[----:B------:R-:W-:Y:S01]  /*28b0*/  @P5 IADD3 R45, P4, PT, R45, 0x4, RZ ;  /* 0x000000042d2d5810 */ /* 0x000fe20007f9e0ff */
[----:B0-----:R-:W-:Y:S01]  /*28c0*/  IMAD.X R52, RZ, RZ, R29, P2 ;  /* 0x000000ffff347224 */ /* 0x001fe200010e061d */
[----:B------:R-:W-:-:S03]  /*28d0*/  @!P5 IADD3 R47, P2, PT, R47, 0x4, RZ ;  /* 0x000000042f2fd810 */ /* 0x000fc60007f5e0ff */
[----:B------:R-:W-:Y:S01]  /*28e0*/  @P5 IMAD.X R46, RZ, RZ, R46, P4 ;  /* 0x000000ffff2e5224 */ /* 0x000fe200020e062e */
[----:B------:R-:W-:Y:S01]  /*28f0*/  ISETP.NE.U32.AND P3, PT, R47, R7, PT ;  /* 0x000000072f00720c */ /* 0x000fe20003f65070 */
[----:B------:R-:W-:Y:S01]  /*2900*/  @!P5 IMAD.X R48, RZ, RZ, R48, P2 ;  /* 0x000000ffff30d224 */ /* 0x000fe200010e0630 */
[----:B------:R-:W-:Y:S02]  /*2910*/  ISETP.NE.U32.AND P2, PT, R35, R11, PT ;  /* 0x0000000b2300720c */ /* 0x000fe40003f45070 */
[----:B------:R-:W-:Y:S02]  /*2920*/  @!P5 IADD3 R6, P4, PT, R6, 0x4, RZ ;  /* 0x000000040606d810 */ /* 0x000fe40007f9e0ff */
[----:B------:R-:W-:Y:S02]  /*2930*/  ISETP.NE.AND.EX P3, PT, R48, R5, PT, P3 ;  /* 0x000000053000720c */ /* 0x000fe40003f65330 */
[----:B------:R-:W-:Y:S01]  /*2940*/  ISETP.NE.AND.EX P2, PT, R34, R10, PT, P2 ;  /* 0x0000000a2200720c */ /* 0x000fe20003f45320 */
[----:B------:R-:W-:Y:S01]  /*2950*/  @!P5 IMAD.X R4, RZ, RZ, R4, P4 ;  /* 0x000000ffff04d224 */ /* 0x000fe200020e0604 */
[----:B--2---:R0:W-:Y:S02]  /*2960*/  @!P5 ST.E desc[UR36][R30.64], R3 ;  /* 0x000000031e00d985 */ /* 0x0041e4000c101924 */
[----:B0-----:R-:W-:-:S05]  /*2970*/  IADD3 R3, P6, PT, R30, 0x4, RZ ;  /* 0x000000041e037810 */ /* 0x001fca0007fde0ff */
[----:B------:R-:W-:-:S04]  /*2980*/  IMAD.X R30, RZ, RZ, R31, P6 ;  /* 0x000000ffff1e7224 */ /* 0x000fc800030e061f */
[----:B------:R-:W-:Y:S05]  /*2990*/  @P3 BRA P2, `(.L_x_49) ;  /* 0xfffffffc00583947 */ /* 0x000fea000103ffff */
.L_x_48:
[----:B------:R-:W-:Y:S05]  /*29a0*/  BSYNC.RECONVERGENT B3 ;  /* 0x0000000000037941 */ /* 0x000fea0003800200 */
.L_x_47:
[----:B------:R-:W-:Y:S01]  /*29b0*/  ISETP.NE.U32.AND P2, PT, R35, R11, PT ;  /* 0x0000000b2300720c */ /* 0x000fe20003f45070 */
[----:B------:R-:W-:Y:S03]  /*29c0*/  BSSY.RECONVERGENT B3, `(.L_x_50) ;  /* 0x0000020000037945 */ /* 0x000fe60003800200 */
[----:B------:R-:W-:-:S13]  /*29d0*/  ISETP.NE.AND.EX P2, PT, R34, R10, PT, P2 ;  /* 0x0000000a2200720c */ /* 0x000fda0003f45320 */
[----:B------:R-:W-:Y:S05]  /*29e0*/  @!P2 BRA `(.L_x_51) ;  /* 0x000000000074a947 */ /* 0x000fea0003800000 */
[----:B------:R-:W-:Y:S02]  /*29f0*/  IMAD.MOV.U32 R31, RZ, RZ, R43 ;  /* 0x000000ffff1f7224 */ /* 0x000fe400078e002b */
[----:B------:R-:W-:Y:S02]  /*2a00*/  IMAD.MOV.U32 R43, RZ, RZ, R44 ;  /* 0x000000ffff2b7224 */ /* 0x000fe400078e002c */
[----:B------:R-:W-:Y:S02]  /*2a10*/  IMAD.MOV.U32 R44, RZ, RZ, R45 ;  /* 0x000000ffff2c7224 */ /* 0x000fe400078e002d */
[----:B------:R-:W-:-:S07]  /*2a20*/  IMAD.MOV.U32 R45, RZ, RZ, R46 ;  /* 0x000000ffff2d7224 */ /* 0x000fce00078e002e */
.L_x_52:
[----:B0-----:R-:W-:Y:S02]  /*2a30*/  IMAD.MOV.U32 R28, RZ, RZ, R31 ;  /* 0x000000ffff1c7224 */ /* 0x001fe400078e001f */
[----:B------:R-:W-:-:S05]  /*2a40*/  IMAD.MOV.U32 R29, RZ, RZ, R43 ;  /* 0x000000ffff1d7224 */ /* 0x000fca00078e002b */
[----:B------:R0:W2:Y:S02]  /*2a50*/  LDG.E R51, desc[UR36][R28.64] ;  /* 0x000000241c337981 */ /* 0x0000a4000c1e1900 */
[----:B0-----:R-:W-:Y:S02]  /*2a60*/  IMAD.MOV.U32 R28, RZ, RZ, R0 ;  /* 0x000000ffff1c7224 */ /* 0x001fe400078e0000 */
[----:B------:R-:W-:-:S05]  /*2a70*/  IMAD.MOV.U32 R29, RZ, RZ, R52 ;  /* 0x000000ffff1d7224 */ /* 0x000fca00078e0034 */
[----:B--2---:R0:W-:Y:S02]  /*2a80*/  ST.E desc[UR36][R28.64], R51 ;  /* 0x000000331c007985 */ /* 0x0041e4000c101924 */
[----:B0-----:R-:W-:Y:S02]  /*2a90*/  IMAD.MOV.U32 R28, RZ, RZ, R44 ;  /* 0x000000ffff1c7224 */ /* 0x001fe400078e002c */
[----:B------:R-:W-:-:S05]  /*2aa0*/  IMAD.MOV.U32 R29, RZ, RZ, R45 ;  /* 0x000000ffff1d7224 */ /* 0x000fca00078e002d */
[----:B------:R0:W2:Y:S01]  /*2ab0*/  LDG.E R53, desc[UR36][R28.64] ;  /* 0x000000241c357981 */ /* 0x0000a2000c1e1900 */
[----:B------:R-:W-:Y:S02]  /*2ac0*/  IADD3 R35, P2, PT, R35, 0x4, RZ ;  /* 0x0000000423237810 */ /* 0x000fe40007f5e0ff */
[----:B------:R-:W-:Y:S02]  /*2ad0*/  IADD3 R31, P3, PT, R31, 0x4, RZ ;  /* 0x000000041f1f7810 */ /* 0x000fe40007f7e0ff */
[----:B------:R-:W-:Y:S01]  /*2ae0*/  IADD3 R44, P4, PT, R44, 0x4, RZ ;  /* 0x000000042c2c7810 */ /* 0x000fe20007f9e0ff */
[----:B------:R-:W-:Y:S01]  /*2af0*/  IMAD.X R34, RZ, RZ, R34, P2 ;  /* 0x000000ffff227224 */ /* 0x000fe200010e0622 */
[----:B------:R-:W-:Y:S01]  /*2b00*/  ISETP.NE.U32.AND P2, PT, R35, R11, PT ;  /* 0x0000000b2300720c */ /* 0x000fe20003f45070 */
[----:B------:R-:W-:Y:S01]  /*2b10*/  IMAD.X R43, RZ, RZ, R43, P3 ;  /* 0x000000ffff2b7224 */ /* 0x000fe200018e062b */
[----:B------:R-:W-:Y:S01]  /*2b20*/  IADD3 R0, P5, PT, R0, 0x4, RZ ;  /* 0x0000000400007810 */ /* 0x000fe20007fbe0ff */
[----:B0-----:R-:W-:Y:S01]  /*2b30*/  IMAD.MOV.U32 R28, RZ, RZ, R3 ;  /* 0x000000ffff1c7224 */ /* 0x001fe200078e0003 */
[----:B------:R-:W-:Y:S01]  /*2b40*/  ISETP.NE.AND.EX P2, PT, R34, R10, PT, P2 ;  /* 0x0000000a2200720c */ /* 0x000fe20003f45320 */
[----:B------:R-:W-:Y:S01]  /*2b50*/  IMAD.MOV.U32 R29, RZ, RZ, R30 ;  /* 0x000000ffff1d7224 */ /* 0x000fe200078e001e */
[----:B------:R-:W-:Y:S01]  /*2b60*/  IADD3 R3, P6, PT, R3, 0x4, RZ ;  /* 0x0000000403037810 */ /* 0x000fe20007fde0ff */
[----:B------:R-:W-:-:S02]  /*2b70*/  IMAD.X R45, RZ, RZ, R45, P4 ;  /* 0x000000ffff2d7224 */ /* 0x000fc400020e062d */
[----:B------:R-:W-:Y:S02]  /*2b80*/  IMAD.X R52, RZ, RZ, R52, P5 ;  /* 0x000000ffff347224 */ /* 0x000fe400028e0634 */
[----:B------:R-:W-:Y:S01]  /*2b90*/  IMAD.X R30, RZ, RZ, R30, P6 ;  /* 0x000000ffff1e7224 */ /* 0x000fe200030e061e */
[----:B--2---:R0:W-:Y:S05]  /*2ba0*/  ST.E desc[UR36][R28.64], R53 ;  /* 0x000000351c007985 */ /* 0x0041ea000c101924 */
[----:B------:R-:W-:Y:S05]  /*2bb0*/  @P2 BRA `(.L_x_52) ;  /* 0xfffffffc009c2947 */ /* 0x000fea000383ffff */
.L_x_51:
[----:B------:R-:W-:Y:S05]  /*2bc0*/  BSYNC.RECONVERGENT B3 ;  /* 0x0000000000037941 */ /* 0x000fea0003800200 */
.L_x_50:
[----:B------:R-:W-:Y:S01]  /*2bd0*/  ISETP.NE.U32.AND P2, PT, R47, R7, PT ;  /* 0x000000072f00720c */ /* 0x000fe20003f45070 */
[----:B------:R-:W-:Y:S03]  /*2be0*/  BSSY.RECONVERGENT B3, `(.L_x_53) ;  /* 0x000001c000037945 */ /* 0x000fe60003800200 */
[----:B------:R-:W-:-:S13]  /*2bf0*/  ISETP.NE.AND.EX P2, PT, R48, R5, PT, P2 ;  /* 0x000000053000720c */ /* 0x000fda0003f45320 */
[----:B------:R-:W-:Y:S05]  /*2c00*/  @!P2 BRA `(.L_x_54) ;  /* 0x000000000064a947 */ /* 0x000fea0003800000 */
.L_x_55:
[----:B-1----:R-:W-:Y:S02]  /*2c10*/  IMAD.MOV.U32 R10, RZ, RZ, R49 ;  /* 0x000000ffff0a7224 */ /* 0x002fe400078e0031 */
[----:B------:R-:W-:-:S05]  /*2c20*/  IMAD.MOV.U32 R11, RZ, RZ, R50 ;  /* 0x000000ffff0b7224 */ /* 0x000fca00078e0032 */
[----:B------:R1:W2:Y:S01]  /*2c30*/  LDG.E R31, desc[UR36][R10.64] ;  /* 0x000000240a1f7981 */ /* 0x0002a2000c1e1900 */
[----:B0-----:R-:W-:Y:S02]  /*2c40*/  IMAD.MOV.U32 R29, RZ, RZ, R4 ;  /* 0x000000ffff1d7224 */ /* 0x001fe400078e0004 */
[----:B------:R-:W-:Y:S02]  /*2c50*/  IMAD.MOV.U32 R28, RZ, RZ, R6 ;  /* 0x000000ffff1c7224 */ /* 0x000fe400078e0006 */
[----:B-1----:R-:W-:Y:S02]  /*2c60*/  IMAD.MOV.U32 R10, RZ, RZ, R0 ;  /* 0x000000ffff0a7224 */ /* 0x002fe400078e0000 */
[----:B------:R-:W-:-:S05]  /*2c70*/  IMAD.MOV.U32 R11, RZ, RZ, R52 ;  /* 0x000000ffff0b7224 */ /* 0x000fca00078e0034 */
[----:B--2---:R0:W-:Y:S04]  /*2c80*/  ST.E desc[UR36][R10.64], R31 ;  /* 0x0000001f0a007985 */ /* 0x0041e8000c101924 */
[----:B------:R-:W2:Y:S01]  /*2c90*/  LDG.E R29, desc[UR36][R28.64] ;  /* 0x000000241c1d7981 */ /* 0x000ea2000c1e1900 */
[----:B------:R-:W-:Y:S02]  /*2ca0*/  IADD3 R47, P2, PT, R47, 0x4, RZ ;  /* 0x000000042f2f7810 */ /* 0x000fe40007f5e0ff */
[----:B------:R-:W-:Y:S02]  /*2cb0*/  IADD3 R49, P3, PT, R49, 0x4, RZ ;  /* 0x0000000431317810 */ /* 0x000fe40007f7e0ff */
[----:B------:R-:W-:Y:S01]  /*2cc0*/  IADD3 R6, P4, PT, R6, 0x4, RZ ;  /* 0x0000000406067810 */ /* 0x000fe20007f9e0ff */
[----:B------:R-:W-:Y:S01]  /*2cd0*/  IMAD.X R48, RZ, RZ, R48, P2 ;  /* 0x000000ffff307224 */ /* 0x000fe200010e0630 */
[----:B------:R-:W-:Y:S01]  /*2ce0*/  ISETP.NE.U32.AND P2, PT, R47, R7, PT ;  /* 0x000000072f00720c */ /* 0x000fe20003f45070 */
[----:B0-----:R-:W-:Y:S01]  /*2cf0*/  IMAD.MOV.U32 R10, RZ, RZ, R3 ;  /* 0x000000ffff0a7224 */ /* 0x001fe200078e0003 */
[----:B------:R-:W-:Y:S01]  /*2d00*/  IADD3 R0, P5, PT, R0, 0x4, RZ ;  /* 0x0000000400007810 */ /* 0x000fe20007fbe0ff */
[----:B------:R-:W-:Y:S01]  /*2d10*/  IMAD.MOV.U32 R11, RZ, RZ, R30 ;  /* 0x000000ffff0b7224 */ /* 0x000fe200078e001e */
[----:B------:R-:W-:Y:S01]  /*2d20*/  ISETP.NE.AND.EX P2, PT, R48, R5, PT, P2 ;  /* 0x000000053000720c */ /* 0x000fe20003f45320 */
[----:B------:R-:W-:Y:S01]  /*2d30*/  IMAD.X R50, RZ, RZ, R50, P3 ;  /* 0x000000ffff327224 */ /* 0x000fe200018e0632 */
[----:B------:R-:W-:Y:S01]  /*2d40*/  IADD3 R3, P6, PT, R3, 0x4, RZ ;  /* 0x0000000403037810 */ /* 0x000fe20007fde0ff */
[----:B------:R-:W-:-:S02]  /*2d50*/  IMAD.X R4, RZ, RZ, R4, P4 ;  /* 0x000000ffff047224 */ /* 0x000fc400020e0604 */
[----:B------:R-:W-:Y:S02]  /*2d60*/  IMAD.X R52, RZ, RZ, R52, P5 ;  /* 0x000000ffff347224 */ /* 0x000fe400028e0634 */
[----:B------:R-:W-:Y:S01]  /*2d70*/  IMAD.X R30, RZ, RZ, R30, P6 ;  /* 0x000000ffff1e7224 */ /* 0x000fe200030e061e */
[----:B--2---:R1:W-:Y:S05]  /*2d80*/  ST.E desc[UR36][R10.64], R29 ;  /* 0x0000001d0a007985 */ /* 0x0043ea000c101924 */
[----:B------:R-:W-:Y:S05]  /*2d90*/  @P2 BRA `(.L_x_55) ;  /* 0xfffffffc009c2947 */ /* 0x000fea000383ffff */
.L_x_54:
[----:B------:R-:W-:Y:S05]  /*2da0*/  BSYNC.RECONVERGENT B3 ;  /* 0x0000000000037941 */ /* 0x000fea0003800200 */
.L_x_53:
[----:B------:R-:W2:Y:S01]  /*2db0*/  LDCU UR4, c[0x0][0x398] ;  /* 0x00007300ff0477ac */ /* 0x000ea20008000800 */
[----:B------:R-:W-:Y:S01]  /*2dc0*/  SHF.R.S32.HI R4, RZ, 0x1f, R23 ;  /* 0x0000001fff047819 */ /* 0x000fe20000011417 */
[C---:B------:R-:W-:Y:S01]  /*2dd0*/  IMAD.SHL.U32 R0, R40.reuse, 0x4, RZ ;  /* 0x0000000428007824 */ /* 0x040fe200078e00ff */
[C---:B------:R-:W-:Y:S01]  /*2de0*/  SHF.L.U64.HI R6, R40.reuse, 0x1, R39 ;  /* 0x0000000128067819 */ /* 0x040fe20000010227 */
[----:B------:R-:W3:Y:S01]  /*2df0*/  LDCU.64 UR6, c[0x0][0x380] ;  /* 0x00007000ff0677ac */ /* 0x000ee20008000a00 */
[----:B------:R-:W-:Y:S02]  /*2e00*/  IMAD.SHL.U32 R5, R40, 0x2, RZ ;  /* 0x0000000228057824 */ /* 0x000fe400078e00ff */
[-C--:B------:R-:W-:Y:S02]  /*2e10*/  IADD3 R35, P3, PT, R13, R0.reuse, RZ ;  /* 0x000000000d237210 */ /* 0x080fe40007f7e0ff */
[----:B------:R-:W-:Y:S02]  /*2e20*/  IADD3 R0, P6, PT, R9, R0, RZ ;  /* 0x0000000009007210 */ /* 0x000fe40007fde0ff */
[C---:B------:R-:W-:Y:S01]  /*2e30*/  SHF.L.U64.HI R9, R5.reuse, 0x2, R6 ;  /* 0x0000000205097819 */ /* 0x040fe20000010206 */
[----:B------:R-:W-:-:S05]  /*2e40*/  IMAD.SHL.U32 R6, R5, 0x4, RZ ;  /* 0x0000000405067824 */ /* 0x000fca00078e00ff */
[----:B------:R-:W-:Y:S01]  /*2e50*/  IADD3 R37, P5, PT, R37, R6, RZ ;  /* 0x0000000625257210 */ /* 0x000fe20007fbe0ff */
[----:B--2---:R-:W-:Y:S01]  /*2e60*/  UIMAD.WIDE UR4, UR4, 0x4, URZ ;  /* 0x00000004040478a5 */ /* 0x004fe2000f8e02ff */
[----:B---3--:R-:W-:-:S03]  /*2e70*/  LEA R3, P2, R23, UR6, 0x2 ;  /* 0x0000000617037c11 */ /* 0x008fc6000f8410ff */
[----:B------:R-:W-:Y:S01]  /*2e80*/  IMAD.X R36, R36, 0x1, R9, P5 ;  /* 0x0000000124247824 */ /* 0x000fe200028e0609 */
[----:B------:R-:W-:Y:S02]  /*2e90*/  LEA.HI.X R7, R23, UR7, R4, 0x2, P2 ;  /* 0x0000000717077c11 */ /* 0x000fe400090f1404 */
[----:B------:R-:W-:Y:S02]  /*2ea0*/  IADD3 R4, P4, PT, R3, UR4, RZ ;  /* 0x0000000403047c10 */ /* 0x000fe4000ff9e0ff */
[----:B------:R-:W-:Y:S02]  /*2eb0*/  SHF.L.U64.HI R3, R40, 0x2, R39 ;  /* 0x0000000228037819 */ /* 0x000fe40000010227 */
[----:B------:R-:W-:Y:S02]  /*2ec0*/  ISETP.GE.U32.AND P2, PT, R35, R4, PT ;  /* 0x000000042300720c */ /* 0x000fe40003f46070 */
[----:B------:R-:W-:Y:S01]  /*2ed0*/  IADD3.X R7, PT, PT, R7, UR5, RZ, P4, !PT ;  /* 0x0000000507077c10 */ /* 0x000fe2000a7fe4ff */
[--C-:B------:R-:W-:Y:S01]  /*2ee0*/  IMAD.X R34, R12, 0x1, R3.reuse, P3 ;  /* 0x000000010c227824 */ /* 0x100fe200018e0603 */
[-C--:B------:R-:W-:Y:S01]  /*2ef0*/  IADD3 R33, P4, PT, R33, R6.reuse, RZ ;  /* 0x0000000621217210 */ /* 0x080fe20007f9e0ff */
[----:B0-----:R-:W-:Y:S01]  /*2f00*/  IMAD.X R28, R8, 0x1, R3, P6 ;  /* 0x00000001081c7824 */ /* 0x001fe200030e0603 */
[----:B------:R-:W-:-:S02]  /*2f10*/  IADD3 R15, P3, PT, R15, R6, RZ ;  /* 0x000000060f0f7210 */ /* 0x000fc40007f7e0ff */
[----:B------:R-:W-:Y:S01]  /*2f20*/  ISETP.GE.U32.AND.EX P2, PT, R34, R7, PT, P2 ;  /* 0x000000072200720c */ /* 0x000fe20003f46120 */
[--C-:B------:R-:W-:Y:S02]  /*2f30*/  IMAD.X R32, R32, 0x1, R9.reuse, P4 ;  /* 0x0000000120207824 */ /* 0x100fe400020e0609 */
[----:B------:R-:W-:-:S10]  /*2f40*/  IMAD.X R14, R14, 0x1, R9, P3 ;  /* 0x000000010e0e7824 */ /* 0x000fd400018e0609 */
[----:B------:R-:W-:Y:S05]  /*2f50*/  @!P2 BRA `(.L_x_56) ;  /* 0xfffffff40028a947 */ /* 0x000fea000383ffff */
[----:B------:R-:W-:Y:S05]  /*2f60*/  BSYNC.RECONVERGENT B2 ;  /* 0x0000000000027941 */ /* 0x000fea0003800200 */
.L_x_46:
[----:B------:R-:W-:Y:S05]  /*2f70*/  BRA `(.L_x_57) ;  /* 0x00000008005c7947 */ /* 0x000fea0003800000 */
.L_x_45:
[----:B------:R-:W0:Y:S01]  /*2f80*/  LDCU.64 UR4, c[0x0][0x388] ;  /* 0x00007100ff0477ac */ /* 0x000e220008000a00 */
[C---:B------:R-:W-:Y:S01]  /*2f90*/  IMAD.SHL.U32 R11, R40.reuse, 0x2, RZ ;  /* 0x00000002280b7824 */ /* 0x040fe200078e00ff */
[----:B------:R-:W-:Y:S01]  /*2fa0*/  SHF.L.U64.HI R20, R40, 0x1, R39 ;  /* 0x0000000128147819 */ /* 0x000fe20000010227 */
[----:B------:R-:W-:Y:S02]  /*2fb0*/  IMAD.MOV.U32 R14, RZ, RZ, R18 ;  /* 0x000000ffff0e7224 */ /* 0x000fe400078e0012 */
[----:B------:R-:W-:Y:S01]  /*2fc0*/  IMAD.MOV.U32 R15, RZ, RZ, R16 ;  /* 0x000000ffff0f7224 */ /* 0x000fe200078e0010 */
[----:B------:R-:W-:Y:S01]  /*2fd0*/  SHF.L.U64.HI R20, R11, 0x2, R20 ;  /* 0x000000020b147819 */ /* 0x000fe20000010214 */
[----:B------:R-:W-:Y:S02]  /*2fe0*/  IMAD.MOV.U32 R30, RZ, RZ, R26 ;  /* 0x000000ffff1e7224 */ /* 0x000fe400078e001a */
[----:B------:R-:W-:Y:S02]  /*2ff0*/  IMAD.MOV.U32 R29, RZ, RZ, R27 ;  /* 0x000000ffff1d7224 */ /* 0x000fe400078e001b */
[----:B------:R-:W-:-:S02]  /*3000*/  IMAD.MOV.U32 R28, RZ, RZ, R19 ;  /* 0x000000ffff1c7224 */ /* 0x000fc400078e0013 */
[----:B------:R-:W-:Y:S02]  /*3010*/  IMAD.MOV.U32 R21, RZ, RZ, R22 ;  /* 0x000000ffff157224 */ /* 0x000fe400078e0016 */
[----:B------:R-:W-:Y:S02]  /*3020*/  IMAD.SHL.U32 R11, R11, 0x4, RZ ;  /* 0x000000040b0b7824 */ /* 0x000fe400078e00ff */
[----:B0-----:R-:W-:Y:S02]  /*3030*/  IMAD.U32 R32, RZ, RZ, UR4 ;  /* 0x00000004ff207e24 */ /* 0x001fe4000f8e00ff */
[----:B------:R-:W-:-:S07]  /*3040*/  IMAD.U32 R31, RZ, RZ, UR5 ;  /* 0x00000005ff1f7e24 */ /* 0x000fce000f8e00ff */
.L_x_67:
[C---:B------:R-:W-:Y:S01]  /*3050*/  IMAD.SHL.U32 R3, R40.reuse, 0x4, RZ ;  /* 0x0000000428037824 */ /* 0x040fe200078e00ff */
[----:B------:R-:W-:Y:S01]  /*3060*/  SHF.L.U64.HI R0, R40, 0x2, R39 ;  /* 0x0000000228007819 */ /* 0x000fe20000010227 */
[----:B------:R-:W-:Y:S01]  /*3070*/  BSSY.RECONVERGENT B2, `(.L_x_58) ;  /* 0x0000042000027945 */ /* 0x000fe20003800200 */
[----:B------:R-:W-:Y:S02]  /*3080*/  IMAD.MOV.U32 R37, RZ, RZ, R29 ;  /* 0x000000ffff257224 */ /* 0x000fe400078e001d */
[----:B------:R-:W-:Y:S01]  /*3090*/  IADD3 R10, P2, PT, R14, R3, RZ ;  /* 0x000000030e0a7210 */ /* 0x000fe20007f5e0ff */
[----:B------:R-:W-:Y:S02]  /*30a0*/  IMAD.MOV.U32 R43, RZ, RZ, R28 ;  /* 0x000000ffff2b7224 */ /* 0x000fe400078e001c */
[----:B------:R-:W-:Y:S01]  /*30b0*/  IMAD.MOV.U32 R46, RZ, RZ, R21 ;  /* 0x000000ffff2e7224 */ /* 0x000fe200078e0015 */
[----:B------:R-:W-:Y:S01]  /*30c0*/  IADD3 RZ, P3, PT, R10, -R42, RZ ;  /* 0x8000002a0aff7210 */ /* 0x000fe20007f7e0ff */
[----:B------:R-:W-:-:S04]  /*30d0*/  IMAD.X R9, R15, 0x1, R0, P2 ;  /* 0x000000010f097824 */ /* 0x000fc800010e0600 */
[----:B------:R-:W-:-:S05]  /*30e0*/  IMAD.X R4, R9, 0x1, ~R38, P3 ;  /* 0x0000000109047824 */ /* 0x000fca00018e0e26 */
[----:B------:R-:W-:Y:S01]  /*30f0*/  ISETP.GE.AND P2, PT, R4, RZ, PT ;  /* 0x000000ff0400720c */ /* 0x000fe20003f46270 */
[----:B------:R-:W-:-:S03]  /*3100*/  IMAD.MOV.U32 R4, RZ, RZ, R32 ;  /* 0x000000ffff047224 */ /* 0x000fc600078e0020 */
[----:B------:R-:W-:Y:S02]  /*3110*/  SEL R8, R10, R42, !P2 ;  /* 0x0000002a0a087207 */ /* 0x000fe40005000000 */
[----:B------:R-:W-:Y:S02]  /*3120*/  SEL R7, R9, R38, !P2 ;  /* 0x0000002609077207 */ /* 0x000fe40005000000 */
[----:B------:R-:W-:Y:S01]  /*3130*/  IADD3 R3, P2, PT, R8, R3, RZ ;  /* 0x0000000308037210 */ /* 0x000fe20007f5e0ff */
[----:B------:R-:W-:Y:S01]  /*3140*/  IMAD.MOV.U32 R34, RZ, RZ, R8 ;  /* 0x000000ffff227224 */ /* 0x000fe200078e0008 */
[----:B------:R-:W-:Y:S01]  /*3150*/  ISETP.EQ.U32.AND P3, PT, R14, R8, PT ;  /* 0x000000080e00720c */ /* 0x000fe20003f62070 */
[----:B------:R-:W-:Y:S02]  /*3160*/  IMAD.MOV.U32 R35, RZ, RZ, R7 ;  /* 0x000000ffff237224 */ /* 0x000fe400078e0007 */
[----:B------:R-:W-:Y:S01]  /*3170*/  IMAD.X R5, R7, 0x1, R0, P2 ;  /* 0x0000000107057824 */ /* 0x000fe200010e0600 */
[----:B------:R-:W-:-:S05]  /*3180*/  IADD3 RZ, P2, PT, R3, -R42, RZ ;  /* 0x8000002a03ff7210 */ /* 0x000fca0007f5e0ff */
[----:B------:R-:W-:-:S05]  /*3190*/  IMAD.X R0, R5, 0x1, ~R38, P2 ;  /* 0x0000000105007824 */ /* 0x000fca00010e0e26 */
[----:B------:R-:W-:Y:S01]  /*31a0*/  ISETP.GE.AND P2, PT, R0, RZ, PT ;  /* 0x000000ff0000720c */ /* 0x000fe20003f46270 */
[----:B------:R-:W-:-:S03]  /*31b0*/  IMAD.MOV.U32 R0, RZ, RZ, R30 ;  /* 0x000000ffff007224 */ /* 0x000fc600078e001e */
[----:B------:R-:W-:Y:S01]  /*31c0*/  SEL R6, R3, R42, !P2 ;  /* 0x0000002a03067207 */ /* 0x000fe20005000000 */
[----:B------:R-:W-:Y:S01]  /*31d0*/  IMAD.MOV.U32 R3, RZ, RZ, R31 ;  /* 0x000000ffff037224 */ /* 0x000fe200078e001f */
[----:B------:R-:W-:Y:S02]  /*31e0*/  SEL R5, R5, R38, !P2 ;  /* 0x0000002605057207 */ /* 0x000fe40005000000 */
[----:B------:R-:W-:-:S04]  /*31f0*/  ISETP.NE.U32.AND P2, PT, R8, R6, PT ;  /* 0x000000060800720c */ /* 0x000fc80003f45070 */
[----:B------:R-:W-:-:S04]  /*3200*/  ISETP.NE.AND.EX P2, PT, R7, R5, PT, P2 ;  /* 0x000000050700720c */ /* 0x000fc80003f45320 */
[----:B------:R-:W-:Y:S02]  /*3210*/  ISETP.EQ.OR.EX P2, PT, R15, R7, !P2, P3 ;  /* 0x000000070f00720c */ /* 0x000fe40005742730 */
[----:B------:R-:W-:-:S04]  /*3220*/  IADD3 R33, P3, P4, R28, R8, -R14 ;  /* 0x000000081c217210 */ /* 0x000fc80007c7e80e */
[----:B------:R-:W-:-:S07]  /*3230*/  IADD3.X R36, PT, PT, R21, R7, ~R15, P3, P4 ;  /* 0x0000000715247210 */ /* 0x000fce0001fe8c0f */
[----:B01----:R-:W-:Y:S05]  /*3240*/  @P2 BRA `(.L_x_59) ;  /* 0x0000000000902947 */ /* 0x003fea0003800000 */
.L_x_60:
[----:B0-----:R-:W-:Y:S01]  /*3250*/  IMAD.MOV.U32 R12, RZ, RZ, R34 ;  /* 0x000000ffff0c7224 */ /* 0x001fe200078e0022 */
[----:B------:R-:W2:Y:S01]  /*3260*/  LD.E R44, desc[UR36][R14.64] ;  /* 0x000000240e2c7980 */ /* 0x000ea2000c101900 */
[----:B------:R-:W-:-:S05]  /*3270*/  IMAD.MOV.U32 R13, RZ, RZ, R35 ;  /* 0x000000ffff0d7224 */ /* 0x000fca00078e0023 */
[----:B------:R0:W2:Y:S02]  /*3280*/  LD.E R47, desc[UR36][R12.64] ;  /* 0x000000240c2f7980 */ /* 0x0000a4000c101900 */
[----:B0-----:R-:W-:Y:S02]  /*3290*/  IMAD.MOV.U32 R12, RZ, RZ, R0 ;  /* 0x000000ffff0c7224 */ /* 0x001fe400078e0000 */
[----:B------:R-:W-:Y:S01]  /*32a0*/  IMAD.MOV.U32 R13, RZ, RZ, R37 ;  /* 0x000000ffff0d7224 */ /* 0x000fe200078e0025 */
[----:B--2---:R-:W-:-:S13]  /*32b0*/  FSETP.GEU.AND P5, PT, R47, R44, PT ;  /* 0x0000002c2f00720b */ /* 0x004fda0003fae000 */
[----:B------:R0:W-:Y:S01]  /*32c0*/  @P5 STG.E desc[UR36][R12.64], R44 ;  /* 0x0000002c0c005986 */ /* 0x0001e2000c101924 */
[----:B------:R-:W-:Y:S02]  /*32d0*/  @P5 IMAD.MOV.U32 R45, RZ, RZ, R46 ;  /* 0x000000ffff2d5224 */ /* 0x000fe400078e002e */
[----:B0-----:R-:W-:-:S05]  /*32e0*/  @P5 IMAD.MOV.U32 R44, RZ, RZ, R43 ;  /* 0x000000ffff2c5224 */ /* 0x001fca00078e002b */
[----:B------:R0:W2:Y:S01]  /*32f0*/  @P5 LD.E R51, desc[UR36][R44.64] ;  /* 0x000000242c335980 */ /* 0x0000a2000c101900 */
[----:B------:R-:W-:Y:S02]  /*3300*/  @!P5 IMAD.MOV.U32 R49, RZ, RZ, R36 ;  /* 0x000000ffff31d224 */ /* 0x000fe400078e0024 */
[----:B------:R-:W-:Y:S02]  /*3310*/  @!P5 IMAD.MOV.U32 R48, RZ, RZ, R33 ;  /* 0x000000ffff30d224 */ /* 0x000fe400078e0021 */
[----:B0-----:R-:W-:Y:S02]  /*3320*/  IMAD.MOV.U32 R44, RZ, RZ, R4 ;  /* 0x000000ffff2c7224 */ /* 0x001fe400078e0004 */
[----:B------:R-:W-:-:S05]  /*3330*/  IMAD.MOV.U32 R45, RZ, RZ, R3 ;  /* 0x000000ffff2d7224 */ /* 0x000fca00078e0003 */
[----:B--2---:R0:W-:Y:S04]  /*3340*/  @P5 STG.E desc[UR36][R44.64], R51 ;  /* 0x000000332c005986 */ /* 0x0041e8000c101924 */
[----:B------:R0:W-:Y:S04]  /*3350*/  @!P5 STG.E desc[UR36][R12.64], R47 ;  /* 0x0000002f0c00d986 */ /* 0x0001e8000c101924 */
[----:B------:R-:W2:Y:S01]  /*3360*/  @!P5 LD.E R49, desc[UR36][R48.64] ;  /* 0x000000243031d980 */ /* 0x000ea2000c101900 */
[----:B------:R-:W-:Y:S02]  /*3370*/  IADD3 R0, P2, PT, R12, 0x4, RZ ;  /* 0x000000040c007810 */ /* 0x000fe40007f5e0ff */
[----:B------:R-:W-:-:S03]  /*3380*/  @!P5 IADD3 R34, P3, PT, R34, 0x4, RZ ;  /* 0x000000042222d810 */ /* 0x000fc60007f7e0ff */
[----:B------:R-:W-:Y:S01]  /*3390*/  IMAD.X R37, RZ, RZ, R13, P2 ;  /* 0x000000ffff257224 */ /* 0x000fe200010e060d */
[----:B------:R-:W-:Y:S01]  /*33a0*/  @P5 IADD3 R14, P2, PT, R14, 0x4, RZ ;  /* 0x000000040e0e5810 */ /* 0x000fe20007f5e0ff */
[----:B------:R-:W-:Y:S01]  /*33b0*/  @!P5 IMAD.X R35, RZ, RZ, R35, P3 ;  /* 0x000000ffff23d224 */ /* 0x000fe200018e0623 */
[----:B------:R-:W-:-:S03]  /*33c0*/  ISETP.NE.U32.AND P3, PT, R34, R6, PT ;  /* 0x000000062200720c */ /* 0x000fc60003f65070 */
[----:B------:R-:W-:Y:S01]  /*33d0*/  @P5 IMAD.X R15, RZ, RZ, R15, P2 ;  /* 0x000000ffff0f5224 */ /* 0x000fe200010e060f */
[----:B------:R-:W-:Y:S02]  /*33e0*/  ISETP.EQ.U32.AND P2, PT, R14, R8, PT ;  /* 0x000000080e00720c */ /* 0x000fe40003f42070 */
[----:B------:R-:W-:-:S04]  /*33f0*/  ISETP.NE.AND.EX P3, PT, R35, R5, PT, P3 ;  /* 0x000000052300720c */ /* 0x000fc80003f65330 */
[----:B------:R-:W-:Y:S02]  /*3400*/  ISETP.EQ.OR.EX P2, PT, R15, R7, !P3, P2 ;  /* 0x000000070f00720c */ /* 0x000fe40005f42720 */
[----:B------:R-:W-:Y:S02]  /*3410*/  IADD3 R4, P4, PT, R44, 0x4, RZ ;  /* 0x000000042c047810 */ /* 0x000fe40007f9e0ff */
[----:B------:R-:W-:-:S03]  /*3420*/  @P5 IADD3 R43, P6, PT, R43, 0x4, RZ ;  /* 0x000000042b2b5810 */ /* 0x000fc60007fde0ff */
[----:B------:R-:W-:Y:S01]  /*3430*/  IMAD.X R3, RZ, RZ, R45, P4 ;  /* 0x000000ffff037224 */ /* 0x000fe200020e062d */
[----:B------:R-:W-:Y:S01]  /*3440*/  @!P5 IADD3 R33, P4, PT, R33, 0x4, RZ ;  /* 0x000000042121d810 */ /* 0x000fe20007f9e0ff */
[----:B------:R-:W-:-:S04]  /*3450*/  @P5 IMAD.X R46, RZ, RZ, R46, P6 ;  /* 0x000000ffff2e5224 */ /* 0x000fc800030e062e */
[----:B------:R-:W-:Y:S01]  /*3460*/  @!P5 IMAD.X R36, RZ, RZ, R36, P4 ;  /* 0x000000ffff24d224 */ /* 0x000fe200020e0624 */
[----:B--2---:R0:W-:Y:S01]  /*3470*/  @!P5 STG.E desc[UR36][R44.64], R49 ;  /* 0x000000312c00d986 */ /* 0x0041e2000c101924 */
[----:B------:R-:W-:Y:S06]  /*3480*/  @!P2 BRA `(.L_x_60) ;  /* 0xfffffffc0070a947 */ /* 0x000fec000383ffff */
.L_x_59:
[----:B------:R-:W-:Y:S05]  /*3490*/  BSYNC.RECONVERGENT B2 ;  /* 0x0000000000027941 */ /* 0x000fea0003800200 */
.L_x_58:
[----:B------:R-:W-:Y:S01]  /*34a0*/  ISETP.NE.U32.AND P2, PT, R14, R8, PT ;  /* 0x000000080e00720c */ /* 0x000fe20003f45070 */
[----:B------:R-:W-:Y:S03]  /*34b0*/  BSSY.RECONVERGENT B2, `(.L_x_61) ;  /* 0x000001b000027945 */ /* 0x000fe60003800200 */
[----:B------:R-:W-:-:S13]  /*34c0*/  ISETP.NE.AND.EX P2, PT, R15, R7, PT, P2 ;  /* 0x000000070f00720c */ /* 0x000fda0003f45320 */
[----:B------:R-:W-:Y:S05]  /*34d0*/  @!P2 BRA `(.L_x_62) ;  /* 0x000000000060a947 */ /* 0x000fea0003800000 */
[----:B0-----:R-:W-:-:S07]  /*34e0*/  IMAD.MOV.U32 R44, RZ, RZ, R43 ;  /* 0x000000ffff2c7224 */ /* 0x001fce00078e002b */
.L_x_63:
[----:B-1----:R-:W-:Y:S02]  /*34f0*/  IMAD.MOV.U32 R12, RZ, RZ, R14 ;  /* 0x000000ffff0c7224 */ /* 0x002fe400078e000e */
[----:B------:R-:W-:-:S05]  /*3500*/  IMAD.MOV.U32 R13, RZ, RZ, R15 ;  /* 0x000000ffff0d7224 */ /* 0x000fca00078e000f */
[----:B------:R0:W2:Y:S02]  /*3510*/  LD.E R43, desc[UR36][R12.64] ;  /* 0x000000240c2b7980 */ /* 0x0000a4000c101900 */
[----:B0-----:R-:W-:Y:S02]  /*3520*/  IMAD.MOV.U32 R12, RZ, RZ, R0 ;  /* 0x000000ffff0c7224 */ /* 0x001fe400078e0000 */
[----:B------:R-:W-:-:S05]  /*3530*/  IMAD.MOV.U32 R13, RZ, RZ, R37 ;  /* 0x000000ffff0d7224 */ /* 0x000fca00078e0025 */
[----:B--2---:R0:W-:Y:S02]  /*3540*/  STG.E desc[UR36][R12.64], R43 ;  /* 0x0000002b0c007986 */ /* 0x0041e4000c101924 */
[----:B0-----:R-:W-:Y:S02]  /*3550*/  IMAD.MOV.U32 R12, RZ, RZ, R44 ;  /* 0x000000ffff0c7224 */ /* 0x001fe400078e002c */
[----:B------:R-:W-:-:S05]  /*3560*/  IMAD.MOV.U32 R13, RZ, RZ, R46 ;  /* 0x000000ffff0d7224 */ /* 0x000fca00078e002e */
[----:B------:R0:W2:Y:S01]  /*3570*/  LD.E R45, desc[UR36][R12.64] ;  /* 0x000000240c2d7980 */ /* 0x0000a2000c101900 */
[----:B------:R-:W-:Y:S02]  /*3580*/  IADD3 R14, P2, PT, R14, 0x4, RZ ;  /* 0x000000040e0e7810 */ /* 0x000fe40007f5e0ff */
[----:B------:R-:W-:Y:S02]  /*3590*/  IADD3 R44, P3, PT, R44, 0x4, RZ ;  /* 0x000000042c2c7810 */ /* 0x000fe40007f7e0ff */
[----:B------:R-:W-:Y:S01]  /*35a0*/  IADD3 R0, P4, PT, R0, 0x4, RZ ;  /* 0x0000000400007810 */ /* 0x000fe20007f9e0ff */
[----:B------:R-:W-:Y:S01]  /*35b0*/  IMAD.X R15, RZ, RZ, R15, P2 ;  /* 0x000000ffff0f7224 */ /* 0x000fe200010e060f */
[----:B------:R-:W-:Y:S01]  /*35c0*/  ISETP.NE.U32.AND P2, PT, R14, R8, PT ;  /* 0x000000080e00720c */ /* 0x000fe20003f45070 */
[----:B------:R-:W-:Y:S02]  /*35d0*/  IMAD.X R46, RZ, RZ, R46, P3 ;  /* 0x000000ffff2e7224 */ /* 0x000fe400018e062e */
[----:B0-----:R-:W-:Y:S01]  /*35e0*/  IMAD.MOV.U32 R12, RZ, RZ, R4 ;  /* 0x000000ffff0c7224 */ /* 0x001fe200078e0004 */
[----:B------:R-:W-:Y:S01]  /*35f0*/  ISETP.NE.AND.EX P2, PT, R15, R7, PT, P2 ;  /* 0x000000070f00720c */ /* 0x000fe20003f45320 */
[----:B------:R-:W-:Y:S01]  /*3600*/  IMAD.MOV.U32 R13, RZ, RZ, R3 ;  /* 0x000000ffff0d7224 */ /* 0x000fe200078e0003 */
[----:B------:R-:W-:Y:S01]  /*3610*/  IADD3 R4, P5, PT, R4, 0x4, RZ ;  /* 0x0000000404047810 */ /* 0x000fe20007fbe0ff */
[----:B------:R-:W-:-:S04]  /*3620*/  IMAD.X R37, RZ, RZ, R37, P4 ;  /* 0x000000ffff257224 */ /* 0x000fc800020e0625 */
[----:B------:R-:W-:Y:S01]  /*3630*/  IMAD.X R3, RZ, RZ, R3, P5 ;  /* 0x000000ffff037224 */ /* 0x000fe200028e0603 */
[----:B--2---:R1:W-:Y:S05]  /*3640*/  STG.E desc[UR36][R12.64], R45 ;  /* 0x0000002d0c007986 */ /* 0x0043ea000c101924 */
[----:B------:R-:W-:Y:S05]  /*3650*/  @P2 BRA `(.L_x_63) ;  /* 0xfffffffc00a42947 */ /* 0x000fea000383ffff */
.L_x_62:
[----:B------:R-:W-:Y:S05]  /*3660*/  BSYNC.RECONVERGENT B2 ;  /* 0x0000000000027941 */ /* 0x000fea0003800200 */
.L_x_61:
[----:B------:R-:W-:Y:S01]  /*3670*/  ISETP.NE.U32.AND P2, PT, R34, R6, PT ;  /* 0x000000062200720c */ /* 0x000fe20003f45070 */
[----:B------:R-:W-:Y:S03]  /*3680*/  BSSY.RECONVERGENT B2, `(.L_x_64) ;  /* 0x000001a000027945 */ /* 0x000fe60003800200 */
[----:B------:R-:W-:-:S13]  /*3690*/  ISETP.NE.AND.EX P2, PT, R35, R5, PT, P2 ;  /* 0x000000052300720c */ /* 0x000fda0003f45320 */
[----:B------:R-:W-:Y:S05]  /*36a0*/  @!P2 BRA `(.L_x_65) ;  /* 0x00000000005ca947 */ /* 0x000fea0003800000 */
.L_x_66:
[----:B012---:R-:W-:Y:S02]  /*36b0*/  IMAD.MOV.U32 R12, RZ, RZ, R34 ;  /* 0x000000ffff0c7224 */ /* 0x007fe400078e0022 */
[----:B------:R-:W-:-:S05]  /*36c0*/  IMAD.MOV.U32 R13, RZ, RZ, R35 ;  /* 0x000000ffff0d7224 */ /* 0x000fca00078e0023 */
[----:B------:R0:W2:Y:S01]  /*36d0*/  LD.E R7, desc[UR36][R12.64] ;  /* 0x000000240c077980 */ /* 0x0000a2000c101900 */
[----:B------:R-:W-:Y:S02]  /*36e0*/  IMAD.MOV.U32 R15, RZ, RZ, R36 ;  /* 0x000000ffff0f7224 */ /* 0x000fe400078e0024 */
[----:B------:R-:W-:Y:S02]  /*36f0*/  IMAD.MOV.U32 R14, RZ, RZ, R33 ;  /* 0x000000ffff0e7224 */ /* 0x000fe400078e0021 */
[----:B0-----:R-:W-:Y:S02]  /*3700*/  IMAD.MOV.U32 R12, RZ, RZ, R0 ;  /* 0x000000ffff0c7224 */ /* 0x001fe400078e0000 */
[----:B------:R-:W-:-:S05]  /*3710*/  IMAD.MOV.U32 R13, RZ, RZ, R37 ;  /* 0x000000ffff0d7224 */ /* 0x000fca00078e0025 */
[----:B--2---:R0:W-:Y:S04]  /*3720*/  STG.E desc[UR36][R12.64], R7 ;  /* 0x000000070c007986 */ /* 0x0041e8000c101924 */
[----:B------:R-:W2:Y:S01]  /*3730*/  LD.E R15, desc[UR36][R14.64] ;  /* 0x000000240e0f7980 */ /* 0x000ea2000c101900 */
        /* <DEDUP_REMOVED lines=9> */
[----:B------:R-:W-:-:S02]  /*37d0*/  IMAD.X R36, RZ, RZ, R36, P3 ;  /* 0x000000ffff247224 */ /* 0x000fc400018e0624 */
[----:B------:R-:W-:Y:S02]  /*37e0*/  IMAD.X R37, RZ, RZ, R37, P4 ;  /* 0x000000ffff257224 */ /* 0x000fe400020e0625 */
[----:B------:R-:W-:Y:S01]  /*37f0*/  IMAD.X R3, RZ, RZ, R3, P5 ;  /* 0x000000ffff037224 */ /* 0x000fe200028e0603 */
[----:B--2---:R2:W-:Y:S07]  /*3800*/  STG.E desc[UR36][R12.64], R15 ;  /* 0x0000000f0c007986 */ /* 0x0045ee000c101924 */
[----:B------:R-:W-:Y:S05]  /*3810*/  @P2 BRA `(.L_x_66) ;  /* 0xfffffffc00a42947 */ /* 0x000fea000383ffff */
.L_x_65:
[----:B------:R-:W-:Y:S05]  /*3820*/  BSYNC.RECONVERGENT B2 ;  /* 0x0000000000027941 */ /* 0x000fea0003800200 */
.L_x_64:
[----:B------:R-:W-:Y:S02]  /*3830*/  LEA R14, P2, R40, R10, 0x2 ;  /* 0x0000000a280e7211 */ /* 0x000fe400078410ff */
[----:B------:R-:W-:Y:S02]  /*3840*/  IADD3 R28, P3, PT, R28, R11, RZ ;  /* 0x0000000b1c1c7210 */ /* 0x000fe40007f7e0ff */
[----:B--2---:R-:W-:Y:S02]  /*3850*/  LEA.HI.X R15, R40, R9, R39, 0x2, P2 ;  /* 0x00000009280f7211 */ /* 0x004fe400010f1427 */
[----:B------:R-:W-:Y:S01]  /*3860*/  IADD3 RZ, P2, PT, R14, -R42, RZ ;  /* 0x8000002a0eff7210 */ /* 0x000fe20007f5e0ff */
[----:B------:R-:W-:Y:S01]  /*3870*/  IMAD.X R21, R21, 0x1, R20, P3 ;  /* 0x0000000115157824 */ /* 0x000fe200018e0614 */
[-C--:B------:R-:W-:Y:S02]  /*3880*/  IADD3 R30, P4, PT, R30, R11.reuse, RZ ;  /* 0x0000000b1e1e7210 */ /* 0x080fe40007f9e0ff */
[----:B------:R-:W-:Y:S01]  /*3890*/  IADD3 R32, P5, PT, R32, R11, RZ ;  /* 0x0000000b20207210 */ /* 0x000fe20007fbe0ff */
[----:B------:R-:W-:-:S02]  /*38a0*/  IMAD.X R0, R15, 0x1, ~R38, P2 ;  /* 0x000000010f007824 */ /* 0x000fc400010e0e26 */
[--C-:B------:R-:W-:Y:S02]  /*38b0*/  IMAD.X R29, R29, 0x1, R20.reuse, P4 ;  /* 0x000000011d1d7824 */ /* 0x100fe400020e0614 */
[----:B------:R-:W-:Y:S01]  /*38c0*/  IMAD.X R31, R31, 0x1, R20, P5 ;  /* 0x000000011f1f7824 */ /* 0x000fe200028e0614 */
[----:B------:R-:W-:-:S13]  /*38d0*/  ISETP.GE.AND P2, PT, R0, RZ, PT ;  /* 0x000000ff0000720c */ /* 0x000fda0003f46270 */
[----:B------:R-:W-:Y:S05]  /*38e0*/  @!P2 BRA `(.L_x_67) ;  /* 0xfffffff400d8a947 */ /* 0x000fea000383ffff */
.L_x_57:
[----:B------:R-:W-:Y:S05]  /*38f0*/  BSYNC.RECONVERGENT B0 ;  /* 0x0000000000007941 */ /* 0x000fea0003800200 */
.L_x_44:
[----:B------:R-:W2:Y:S01]  /*3900*/  LDCU UR4, c[0x0][0x398] ;  /* 0x00007300ff0477ac */ /* 0x000ea20008000800 */
[C---:B------:R-:W-:Y:S01]  /*3910*/  SHF.L.U64.HI R39, R40.reuse, 0x1, R39 ;  /* 0x0000000128277819 */ /* 0x040fe20000010227 */
[----:B------:R-:W-:Y:S01]  /*3920*/  IMAD.SHL.U32 R40, R40, 0x2, RZ ;  /* 0x0000000228287824 */ /* 0x000fe200078e00ff */
[----:B------:R-:W-:Y:S01]  /*3930*/  PLOP3.LUT P0, PT, P0, PT, PT, 0x8, 0x80 ;  /* 0x000000000080781c */ /* 0x000fe2000070e170 */
[----:B--2---:R-:W-:-:S05]  /*3940*/  IMAD.U32 R3, RZ, RZ, UR4 ;  /* 0x00000004ff037e24 */ /* 0x004fca000f8e00ff */
[----:B------:R-:W-:-:S04]  /*3950*/  ISETP.GE.U32.AND P2, PT, R40, R3, PT ;  /* 0x000000032800720c */ /* 0x000fc80003f46070 */
[----:B------:R-:W-:-:S13]  /*3960*/  ISETP.GE.AND.EX P2, PT, R39, R41, PT, P2 ;  /* 0x000000292700720c */ /* 0x000fda0003f46320 */
[----:B------:R-:W-:Y:S05]  /*3970*/  @!P2 BRA `(.L_x_68) ;  /* 0xffffffe8005ca947 */ /* 0x000fea000383ffff */
[----:B------:R-:W-:Y:S05]  /*3980*/  BSYNC.RECONVERGENT B1 ;  /* 0x0000000000017941 */ /* 0x000fea0003800200 */
.L_x_43:
[----:B------:R-:W-:Y:S04]  /*3990*/  BSSY.RECONVERGENT B0, `(.L_x_42) ;  /* 0x000010d000007945 */ /* 0x000fe80003800200 */
[----:B------:R-:W-:Y:S05]  /*39a0*/  @P1 BRA `(.L_x_69) ;  /* 0x00000010002c1947 */ /* 0x000fea0003800000 */
[----:B------:R-:W-:Y:S01]  /*39b0*/  BSSY.RECONVERGENT B1, `(.L_x_70) ;  /* 0x0000032000017945 */ /* 0x000fe20003800200 */
[----:B------:R-:W-:Y:S01]  /*39c0*/  LOP3.LUT R8, R3, 0x7ffffff0, RZ, 0xc0, !PT ;  /* 0x7ffffff003087812 */ /* 0x000fe200078ec0ff */
[----:B-1----:R-:W-:Y:S02]  /*39d0*/  IMAD.MOV.U32 R10, RZ, RZ, RZ ;  /* 0x000000ffff0a7224 */ /* 0x002fe400078e00ff */
[----:B------:R-:W-:Y:S02]  /*39e0*/  IMAD.MOV.U32 R4, RZ, RZ, R18 ;  /* 0x000000ffff047224 */ /* 0x000fe400078e0012 */
[----:B------:R-:W-:-:S07]  /*39f0*/  IMAD.MOV.U32 R5, RZ, RZ, R16 ;  /* 0x000000ffff057224 */ /* 0x000fce00078e0010 */
.L_x_71:
[----:B------:R-:W2:Y:S04]  /*3a00*/  LD.E R7, desc[UR36][R4.64] ;  /* 0x0000002404077980 */ /* 0x000ea8000c101900 */
[----:B--2---:R1:W-:Y:S04]  /*3a10*/  STG.E desc[UR36][R26.64], R7 ;  /* 0x000000071a007986 */ /* 0x0043e8000c101924 */
[----:B------:R-:W2:Y:S04]  /*3a20*/  LD.E R9, desc[UR36][R4.64+0x4] ;  /* 0x0000042404097980 */ /* 0x000ea8000c101900 */
[----:B--2---:R2:W-:Y:S04]  /*3a30*/  STG.E desc[UR36][R26.64+0x4], R9 ;  /* 0x000004091a007986 */ /* 0x0045e8000c101924 */
[----:B------:R-:W3:Y:S04]  /*3a40*/  LD.E R11, desc[UR36][R4.64+0x8] ;  /* 0x00000824040b7980 */ /* 0x000ee8000c101900 */
[----:B---3--:R3:W-:Y:S04]  /*3a50*/  STG.E desc[UR36][R26.64+0x8], R11 ;  /* 0x0000080b1a007986 */ /* 0x0087e8000c101924 */
[----:B0-----:R-:W4:Y:S04]  /*3a60*/  LD.E R13, desc[UR36][R4.64+0xc] ;  /* 0x00000c24040d7980 */ /* 0x001f28000c101900 */
[----:B----4-:R0:W-:Y:S04]  /*3a70*/  STG.E desc[UR36][R26.64+0xc], R13 ;  /* 0x00000c0d1a007986 */ /* 0x0101e8000c101924 */
[----:B------:R-:W4:Y:S04]  /*3a80*/  LD.E R15, desc[UR36][R4.64+0x10] ;  /* 0x00001024040f7980 */ /* 0x000f28000c101900 */
[----:B----4-:R4:W-:Y:S04]  /*3a90*/  STG.E desc[UR36][R26.64+0x10], R15 ;  /* 0x0000100f1a007986 */ /* 0x0109e8000c101924 */
[----:B------:R-:W5:Y:S04]  /*3aa0*/  LD.E R21, desc[UR36][R4.64+0x14] ;  /* 0x0000142404157980 */ /* 0x000f68000c101900 */
[----:B-----5:R5:W-:Y:S04]  /*3ab0*/  STG.E desc[UR36][R26.64+0x14], R21 ;  /* 0x000014151a007986 */ /* 0x020be8000c101924 */
[----:B-1----:R-:W2:Y:S04]  /*3ac0*/  LD.E R7, desc[UR36][R4.64+0x18] ;  /* 0x0000182404077980 */ /* 0x002ea8000c101900 */
[----:B--2---:R1:W-:Y:S04]  /*3ad0*/  STG.E desc[UR36][R26.64+0x18], R7 ;  /* 0x000018071a007986 */ /* 0x0043e8000c101924 */
[----:B------:R-:W2:Y:S04]  /*3ae0*/  LD.E R9, desc[UR36][R4.64+0x1c] ;  /* 0x00001c2404097980 */ /* 0x000ea8000c101900 */
[----:B--2---:R2:W-:Y:S04]  /*3af0*/  STG.E desc[UR36][R26.64+0x1c], R9 ;  /* 0x00001c091a007986 */ /* 0x0045e8000c101924 */
[----:B---3--:R-:W3:Y:S04]  /*3b00*/  LD.E R11, desc[UR36][R4.64+0x20] ;  /* 0x00002024040b7980 */ /* 0x008ee8000c101900 */
[----:B---3--:R3:W-:Y:S04]  /*3b10*/  STG.E desc[UR36][R26.64+0x20], R11 ;  /* 0x0000200b1a007986 */ /* 0x0087e8000c101924 */
[----:B0-----:R-:W4:Y:S04]  /*3b20*/  LD.E R13, desc[UR36][R4.64+0x24] ;  /* 0x00002424040d7980 */ /* 0x001f28000c101900 */
[----:B----4-:R0:W-:Y:S04]  /*3b30*/  STG.E desc[UR36][R26.64+0x24], R13 ;  /* 0x0000240d1a007986 */ /* 0x0101e8000c101924 */
[----:B------:R-:W4:Y:S04]  /*3b40*/  LD.E R15, desc[UR36][R4.64+0x28] ;  /* 0x00002824040f7980 */ /* 0x000f28000c101900 */
[----:B----4-:R-:W-:Y:S04]  /*3b50*/  STG.E desc[UR36][R26.64+0x28], R15 ;  /* 0x0000280f1a007986 */ /* 0x010fe8000c101924 */
[----:B-----5:R-:W4:Y:S04]  /*3b60*/  LD.E R21, desc[UR36][R4.64+0x2c] ;  /* 0x00002c2404157980 */ /* 0x020f28000c101900 */
[----:B----4-:R-:W-:Y:S04]  /*3b70*/  STG.E desc[UR36][R26.64+0x2c], R21 ;  /* 0x00002c151a007986 */ /* 0x010fe8000c101924 */
[----:B-1----:R-:W4:Y:S04]  /*3b80*/  LD.E R7, desc[UR36][R4.64+0x30] ;  /* 0x0000302404077980 */ /* 0x002f28000c101900 */
[----:B----4-:R-:W-:Y:S04]  /*3b90*/  STG.E desc[UR36][R26.64+0x30], R7 ;  /* 0x000030071a007986 */ /* 0x010fe8000c101924 */
[----:B--2---:R-:W2:Y:S04]  /*3ba0*/  LD.E R9, desc[UR36][R4.64+0x34] ;  /* 0x0000342404097980 */ /* 0x004ea8000c101900 */
[----:B--2---:R1:W-:Y:S04]  /*3bb0*/  STG.E desc[UR36][R26.64+0x34], R9 ;  /* 0x000034091a007986 */ /* 0x0043e8000c101924 */
[----:B---3--:R-:W2:Y:S01]  /*3bc0*/  LD.E R11, desc[UR36][R4.64+0x38] ;  /* 0x00003824040b7980 */ /* 0x008ea2000c101900 */
[----:B------:R-:W-:-:S04]  /*3bd0*/  IADD3 R8, P0, PT, R8, -0x10, RZ ;  /* 0xfffffff008087810 */ /* 0x000fc80007f1e0ff */
[----:B------:R-:W-:Y:S02]  /*3be0*/  IADD3.X R10, PT, PT, R10, -0x1, RZ, P0, !PT ;  /* 0xffffffff0a0a7810 */ /* 0x000fe400007fe4ff */
[----:B------:R-:W-:-:S04]  /*3bf0*/  ISETP.NE.U32.AND P0, PT, R8, RZ, PT ;  /* 0x000000ff0800720c */ /* 0x000fc80003f05070 */
[----:B------:R-:W-:Y:S01]  /*3c00*/  ISETP.NE.AND.EX P0, PT, R10, RZ, PT, P0 ;  /* 0x000000ff0a00720c */ /* 0x000fe20003f05300 */
[----:B--2---:R-:W-:Y:S04]  /*3c10*/  STG.E desc[UR36][R26.64+0x38], R11 ;  /* 0x0000380b1a007986 */ /* 0x004fe8000c101924 */
[----:B0-----:R0:W2:Y:S01]  /*3c20*/  LD.E R13, desc[UR36][R4.64+0x3c] ;  /* 0x00003c24040d7980 */ /* 0x0010a2000c101900 */
[----:B------:R-:W-:Y:S02]  /*3c30*/  IADD3 R6, P1, PT, R4, 0x40, RZ ;  /* 0x0000004004067810 */ /* 0x000fe40007f3e0ff */
[----:B------:R-:W-:-:S03]  /*3c40*/  IADD3 R0, P2, PT, R26, 0x40, RZ ;  /* 0x000000401a007810 */ /* 0x000fc60007f5e0ff */
[----:B-1----:R-:W-:Y:S02]  /*3c50*/  IMAD.X R9, RZ, RZ, R5, P1 ;  /* 0x000000ffff097224 */ /* 0x002fe400008e0605 */
[----:B------:R-:W-:Y:S02]  /*3c60*/  IMAD.X R7, RZ, RZ, R27, P2 ;  /* 0x000000ffff077224 */ /* 0x000fe400010e061b */
[----:B0-----:R-:W-:Y:S02]  /*3c70*/  IMAD.MOV.U32 R4, RZ, RZ, R6 ;  /* 0x000000ffff047224 */ /* 0x001fe400078e0006 */
[----:B------:R-:W-:Y:S01]  /*3c80*/  IMAD.MOV.U32 R5, RZ, RZ, R9 ;  /* 0x000000ffff057224 */ /* 0x000fe200078e0009 */
[----:B--2---:R0:W-:Y:S02]  /*3c90*/  STG.E desc[UR36][R26.64+0x3c], R13 ;  /* 0x00003c0d1a007986 */ /* 0x0041e4000c101924 */
[----:B0-----:R-:W-:Y:S02]  /*3ca0*/  IMAD.MOV.U32 R26, RZ, RZ, R0 ;  /* 0x000000ffff1a7224 */ /* 0x001fe400078e0000 */
[----:B------:R-:W-:Y:S01]  /*3cb0*/  IMAD.MOV.U32 R27, RZ, RZ, R7 ;  /* 0x000000ffff1b7224 */ /* 0x000fe200078e0007 */
[----:B------:R-:W-:Y:S06]  /*3cc0*/  @P0 BRA `(.L_x_71) ;  /* 0xfffffffc004c0947 */ /* 0x000fec000383ffff */
[----:B------:R-:W-:Y:S05]  /*3cd0*/  BSYNC.RECONVERGENT B1 ;  /* 0x0000000000017941 */ /* 0x000fea0003800200 */
.L_x_70:
[----:B------:R-:W-:Y:S01]  /*3ce0*/  LOP3.LUT P0, RZ, R3, 0xf, RZ, 0xc0, !PT ;  /* 0x0000000f03ff7812 */ /* 0x000fe2000780c0ff */
[----:B------:R-:W-:-:S12]  /*3cf0*/  BSSY.RECONVERGENT B1, `(.L_x_72) ;  /* 0x000004d000017945 */ /* 0x000fd80003800200 */
[----:B------:R-:W-:Y:S05]  /*3d00*/  @!P0 BRA `(.L_x_73) ;  /* 0x00000004002c8947 */ /* 0x000fea0003800000 */
[----:B------:R-:W-:Y:S01]  /*3d10*/  LOP3.LUT R0, R3, 0xf, RZ, 0xc0, !PT ;  /* 0x0000000f03007812 */ /* 0x000fe200078ec0ff */
[----:B------:R-:W-:Y:S03]  /*3d20*/  BSSY.RECONVERGENT B2, `(.L_x_74) ;  /* 0x000001f000027945 */ /* 0x000fe60003800200 */
[----:B------:R-:W-:-:S04]  /*3d30*/  IADD3 R0, P1, PT, R0, -0x1, RZ ;  /* 0xffffffff00007810 */ /* 0x000fc80007f3e0ff */
[----:B------:R-:W-:Y:S01]  /*3d40*/  ISETP.GE.U32.AND P0, PT, R0, 0x7, PT ;  /* 0x000000070000780c */ /* 0x000fe20003f06070 */
[----:B------:R-:W-:Y:S01]  /*3d50*/  IMAD.X R0, RZ, RZ, -0x1, P1 ;  /* 0xffffffffff007424 */ /* 0x000fe200008e06ff */
[----:B------:R-:W-:-:S04]  /*3d60*/  LOP3.LUT P1, RZ, R3, 0x7, RZ, 0xc0, !PT ;  /* 0x0000000703ff7812 */ /* 0x000fc8000782c0ff */
[----:B------:R-:W-:-:S13]  /*3d70*/  ISETP.GE.U32.AND.EX P0, PT, R0, RZ, PT, P0 ;  /* 0x000000ff0000720c */ /* 0x000fda0003f06100 */
[----:B------:R-:W-:Y:S05]  /*3d80*/  @!P0 BRA `(.L_x_75) ;  /* 0x0000000000608947 */ /* 0x000fea0003800000 */
[----:B------:R-:W2:Y:S04]  /*3d90*/  LD.E R7, desc[UR36][R4.64] ;  /* 0x0000002404077980 */ /* 0x000ea8000c101900 */
[----:B--2---:R0:W-:Y:S04]  /*3da0*/  STG.E desc[UR36][R26.64], R7 ;  /* 0x000000071a007986 */ /* 0x0041e8000c101924 */
[----:B------:R-:W2:Y:S04]  /*3db0*/  LD.E R9, desc[UR36][R4.64+0x4] ;  /* 0x0000042404097980 */ /* 0x000ea8000c101900 */
[----:B--2---:R1:W-:Y:S04]  /*3dc0*/  STG.E desc[UR36][R26.64+0x4], R9 ;  /* 0x000004091a007986 */ /* 0x0043e8000c101924 */
[----:B------:R-:W2:Y:S04]  /*3dd0*/  LD.E R11, desc[UR36][R4.64+0x8] ;  /* 0x00000824040b7980 */ /* 0x000ea8000c101900 */
[----:B--2---:R-:W-:Y:S04]  /*3de0*/  STG.E desc[UR36][R26.64+0x8], R11 ;  /* 0x0000080b1a007986 */ /* 0x004fe8000c101924 */
[----:B------:R-:W2:Y:S04]  /*3df0*/  LD.E R13, desc[UR36][R4.64+0xc] ;  /* 0x00000c24040d7980 */ /* 0x000ea8000c101900 */
[----:B--2---:R2:W-:Y:S04]  /*3e00*/  STG.E desc[UR36][R26.64+0xc], R13 ;  /* 0x00000c0d1a007986 */ /* 0x0045e8000c101924 */
[----:B------:R-:W3:Y:S04]  /*3e10*/  LD.E R15, desc[UR36][R4.64+0x10] ;  /* 0x00001024040f7980 */ /* 0x000ee8000c101900 */
[----:B---3--:R-:W-:Y:S04]  /*3e20*/  STG.E desc[UR36][R26.64+0x10], R15 ;  /* 0x0000100f1a007986 */ /* 0x008fe8000c101924 */
[----:B------:R-:W3:Y:S04]  /*3e30*/  LD.E R21, desc[UR36][R4.64+0x14] ;  /* 0x0000142404157980 */ /* 0x000ee8000c101900 */
[----:B---3--:R-:W-:Y:S04]  /*3e40*/  STG.E desc[UR36][R26.64+0x14], R21 ;  /* 0x000014151a007986 */ /* 0x008fe8000c101924 */
[----:B0-----:R-:W3:Y:S01]  /*3e50*/  LD.E R7, desc[UR36][R4.64+0x18] ;  /* 0x0000182404077980 */ /* 0x001ee2000c101900 */
[----:B------:R-:W-:-:S02]  /*3e60*/  IADD3 R6, P0, PT, R4, 0x20, RZ ;  /* 0x0000002004067810 */ /* 0x000fc40007f1e0ff */
[----:B------:R-:W-:Y:S01]  /*3e70*/  IADD3 R0, P2, PT, R26, 0x20, RZ ;  /* 0x000000201a007810 */ /* 0x000fe20007f5e0ff */
[----:B---3--:R-:W-:Y:S04]  /*3e80*/  STG.E desc[UR36][R26.64+0x18], R7 ;  /* 0x000018071a007986 */ /* 0x008fe8000c101924 */
[----:B-1----:R0:W3:Y:S01]  /*3e90*/  LD.E R9, desc[UR36][R4.64+0x1c] ;  /* 0x00001c2404097980 */ /* 0x0020e2000c101900 */
[----:B--2---:R-:W-:Y:S02]  /*3ea0*/  IMAD.X R13, RZ, RZ, R5, P0 ;  /* 0x000000ffff0d7224 */ /* 0x004fe400000e0605 */
[----:B------:R-:W-:Y:S02]  /*3eb0*/  IMAD.X R11, RZ, RZ, R27, P2 ;  /* 0x000000ffff0b7224 */ /* 0x000fe400010e061b */
[----:B0-----:R-:W-:-:S02]  /*3ec0*/  IMAD.MOV.U32 R4, RZ, RZ, R6 ;  /* 0x000000ffff047224 */ /* 0x001fc400078e0006 */
[----:B------:R-:W-:Y:S01]  /*3ed0*/  IMAD.MOV.U32 R5, RZ, RZ, R13 ;  /* 0x000000ffff057224 */ /* 0x000fe200078e000d */
[----:B---3--:R0:W-:Y:S02]  /*3ee0*/  STG.E desc[UR36][R26.64+0x1c], R9 ;  /* 0x00001c091a007986 */ /* 0x0081e4000c101924 */
[----:B0-----:R-:W-:Y:S02]  /*3ef0*/  IMAD.MOV.U32 R26, RZ, RZ, R0 ;  /* 0x000000ffff1a7224 */ /* 0x001fe400078e0000 */
[----:B------:R-:W-:-:S07]  /*3f00*/  IMAD.MOV.U32 R27, RZ, RZ, R11 ;  /* 0x000000ffff1b7224 */ /* 0x000fce00078e000b */
.L_x_75:
[----:B------:R-:W-:Y:S05]  /*3f10*/  BSYNC.RECONVERGENT B2 ;  /* 0x0000000000027941 */ /* 0x000fea0003800200 */
.L_x_74:
        /* <DEDUP_REMOVED lines=10> */
[----:B--2---:R-:W-:Y:S04]  /*3fc0*/  STG.E desc[UR36][R26.64], R7 ;  /* 0x000000071a007986 */ /* 0x004fe8000c101924 */
[----:B------:R-:W2:Y:S04]  /*3fd0*/  LD.E R9, desc[UR36][R4.64+0x4] ;  /* 0x0000042404097980 */ /* 0x000ea8000c101900 */
[----:B--2---:R-:W-:Y:S04]  /*3fe0*/  STG.E desc[UR36][R26.64+0x4], R9 ;  /* 0x000004091a007986 */ /* 0x004fe8000c101924 */
[----:B------:R-:W2:Y:S01]  /*3ff0*/  LD.E R11, desc[UR36][R4.64+0x8] ;  /* 0x00000824040b7980 */ /* 0x000ea2000c101900 */
[----:B------:R-:W-:-:S02]  /*4000*/  IADD3 R6, P0, PT, R4, 0x10, RZ ;  /* 0x0000001004067810 */ /* 0x000fc40007f1e0ff */
[----:B------:R-:W-:Y:S01]  /*4010*/  IADD3 R0, P2, PT, R26, 0x10, RZ ;  /* 0x000000101a007810 */ /* 0x000fe20007f5e0ff */
[----:B--2---:R-:W-:Y:S04]  /*4020*/  STG.E desc[UR36][R26.64+0x8], R11 ;  /* 0x0000080b1a007986 */ /* 0x004fe8000c101924 */
[----:B------:R0:W2:Y:S01]  /*4030*/  LD.E R13, desc[UR36][R4.64+0xc] ;  /* 0x00000c24040d7980 */ /* 0x0000a2000c101900 */
[----:B------:R-:W-:Y:S02]  /*4040*/  IMAD.X R21, RZ, RZ, R5, P0 ;  /* 0x000000ffff157224 */ /* 0x000fe400000e0605 */
[----:B------:R-:W-:Y:S02]  /*4050*/  IMAD.X R15, RZ, RZ, R27, P2 ;  /* 0x000000ffff0f7224 */ /* 0x000fe400010e061b */
[----:B0-----:R-:W-:-:S02]  /*4060*/  IMAD.MOV.U32 R4, RZ, RZ, R6 ;  /* 0x000000ffff047224 */ /* 0x001fc400078e0006 */
[----:B------:R-:W-:Y:S01]  /*4070*/  IMAD.MOV.U32 R5, RZ, RZ, R21 ;  /* 0x000000ffff057224 */ /* 0x000fe200078e0015 */
[----:B--2---:R0:W-:Y:S02]  /*4080*/  STG.E desc[UR36][R26.64+0xc], R13 ;  /* 0x00000c0d1a007986 */ /* 0x0041e4000c101924 */
[----:B0-----:R-:W-:Y:S02]  /*4090*/  IMAD.MOV.U32 R26, RZ, RZ, R0 ;  /* 0x000000ffff1a7224 */ /* 0x001fe400078e0000 */
[----:B------:R-:W-:-:S07]  /*40a0*/  IMAD.MOV.U32 R27, RZ, RZ, R15 ;  /* 0x000000ffff1b7224 */ /* 0x000fce00078e000f */
.L_x_77:
[----:B------:R-:W-:Y:S05]  /*40b0*/  BSYNC.RECONVERGENT B2 ;  /* 0x0000000000027941 */ /* 0x000fea0003800200 */
.L_x_76:
[----:B------:R-:W-:Y:S05]  /*40c0*/  @!P1 BRA `(.L_x_73) ;  /* 0x00000000003c9947 */ /* 0x000fea0003800000 */
[----:B------:R-:W-:Y:S01]  /*40d0*/  LOP3.LUT R0, R3, 0x3, RZ, 0xc0, !PT ;  /* 0x0000000303007812 */ /* 0x000fe200078ec0ff */
[----:B------:R-:W-:-:S07]  /*40e0*/  IMAD.MOV.U32 R8, RZ, RZ, RZ ;  /* 0x000000ffff087224 */ /* 0x000fce00078e00ff */
.L_x_78:
[----:B0-----:R0:W2:Y:S01]  /*40f0*/  LD.E R9, desc[UR36][R4.64] ;  /* 0x0000002404097980 */ /* 0x0010a2000c101900 */
[----:B------:R-:W-:Y:S01]  /*4100*/  IMAD.MOV.U32 R6, RZ, RZ, R26 ;  /* 0x000000ffff067224 */ /* 0x000fe200078e001a */
[----:B------:R-:W-:Y:S01]  /*4110*/  IADD3 R0, P0, PT, R0, -0x1, RZ ;  /* 0xffffffff00007810 */ /* 0x000fe20007f1e0ff */
[--C-:B------:R-:W-:Y:S01]  /*4120*/  IMAD.MOV.U32 R7, RZ, RZ, R27.reuse ;  /* 0x000000ffff077224 */ /* 0x100fe200078e001b */
[----:B------:R-:W-:Y:S02]  /*4130*/  IADD3 R26, P2, PT, R26, 0x4, RZ ;  /* 0x000000041a1a7810 */ /* 0x000fe40007f5e0ff */
[----:B------:R-:W-:Y:S02]  /*4140*/  IADD3.X R8, PT, PT, R8, -0x1, RZ, P0, !PT ;  /* 0xffffffff08087810 */ /* 0x000fe400007fe4ff */
[----:B------:R-:W-:Y:S01]  /*4150*/  ISETP.NE.U32.AND P0, PT, R0, RZ, PT ;  /* 0x000000ff0000720c */ /* 0x000fe20003f05070 */
[----:B------:R-:W-:Y:S01]  /*4160*/  IMAD.X R27, RZ, RZ, R27, P2 ;  /* 0x000000ffff1b7224 */ /* 0x000fe200010e061b */
[----:B0-----:R-:W-:-:S02]  /*4170*/  IADD3 R4, P1, PT, R4, 0x4, RZ ;  /* 0x0000000404047810 */ /* 0x001fc40007f3e0ff */
[----:B------:R-:W-:-:S03]  /*4180*/  ISETP.NE.AND.EX P0, PT, R8, RZ, PT, P0 ;  /* 0x000000ff0800720c */ /* 0x000fc60003f05300 */
[----:B------:R-:W-:Y:S01]  /*4190*/  IMAD.X R5, RZ, RZ, R5, P1 ;  /* 0x000000ffff057224 */ /* 0x000fe200008e0605 */
[----:B--2---:R0:W-:Y:S09]  /*41a0*/  STG.E desc[UR36][R6.64], R9 ;  /* 0x0000000906007986 */ /* 0x0041f2000c101924 */
[----:B------:R-:W-:Y:S05]  /*41b0*/  @P0 BRA `(.L_x_78) ;  /* 0xfffffffc00cc0947 */ /* 0x000fea000383ffff */
.L_x_73:
[----:B------:R-:W-:Y:S05]  /*41c0*/  BSYNC.RECONVERGENT B1 ;  /* 0x0000000000017941 */ /* 0x000fea0003800200 */
.L_x_72:
[C---:B------:R-:W-:Y:S01]  /*41d0*/  ISETP.LT.U32.AND P0, PT, R3.reuse, 0x1, PT ;  /* 0x000000010300780c */ /* 0x040fe20003f01070 */
[----:B------:R-:W1:Y:S01]  /*41e0*/  LDC.64 R4, c[0x0][0x388] ;  /* 0x0000e200ff047b82 */ /* 0x000e620000000a00 */
[----:B------:R-:W-:Y:S01]  /*41f0*/  ISETP.GT.U32.AND P1, PT, R3, 0x1, PT ;  /* 0x000000010300780c */ /* 0x000fe20003f24070 */
[----:B------:R-:W-:Y:S01]  /*4200*/  BSSY.RECONVERGENT B1, `(.L_x_79) ;  /* 0x000003f000017945 */ /* 0x000fe20003800200 */
[C---:B------:R-:W-:Y:S01]  /*4210*/  ISETP.LT.AND.EX P0, PT, R41.reuse, RZ, PT, P0 ;  /* 0x000000ff2900720c */ /* 0x040fe20003f01300 */
[----:B0-----:R-:W-:Y:S01]  /*4220*/  IMAD.MOV.U32 R7, RZ, RZ, R22 ;  /* 0x000000ffff077224 */ /* 0x001fe200078e0016 */
[----:B------:R-:W-:Y:S02]  /*4230*/  ISETP.GT.AND.EX P1, PT, R41, RZ, PT, P1 ;  /* 0x000000ff2900720c */ /* 0x000fe40003f24310 */
[C---:B------:R-:W-:Y:S02]  /*4240*/  SEL R6, R3.reuse, 0x1, P0 ;  /* 0x0000000103067807 */ /* 0x040fe40000000000 */
[----:B------:R-:W-:-:S02]  /*4250*/  SEL R0, R3, 0x1, P1 ;  /* 0x0000000103007807 */ /* 0x000fc40000800000 */
[----:B------:R-:W-:Y:S02]  /*4260*/  IADD3 R6, P1, PT, -R6, R3, RZ ;  /* 0x0000000306067210 */ /* 0x000fe40007f3e1ff */
[C---:B------:R-:W-:Y:S02]  /*4270*/  SEL R8, R41.reuse, RZ, P0 ;  /* 0x000000ff29087207 */ /* 0x040fe40000000000 */
[----:B------:R-:W-:Y:S01]  /*4280*/  ISETP.GE.U32.AND P0, PT, R6, 0xf, PT ;  /* 0x0000000f0600780c */ /* 0x000fe20003f06070 */
[----:B------:R-:W-:Y:S01]  /*4290*/  IMAD.MOV.U32 R6, RZ, RZ, R19 ;  /* 0x000000ffff067224 */ /* 0x000fe200078e0013 */
[----:B------:R-:W-:Y:S01]  /*42a0*/  LOP3.LUT R20, R0, 0xf, RZ, 0xc0, !PT ;  /* 0x0000000f00147812 */ /* 0x000fe200078ec0ff */
[----:B------:R-:W-:-:S03]  /*42b0*/  IMAD.X R41, R41, 0x1, ~R8, P1 ;  /* 0x0000000129297824 */ /* 0x000fc600008e0e08 */
[----:B------:R-:W-:Y:S02]  /*42c0*/  ISETP.NE.U32.AND P1, PT, R20, RZ, PT ;  /* 0x000000ff1400720c */ /* 0x000fe40003f25070 */
[----:B------:R-:W-:Y:S02]  /*42d0*/  ISETP.GE.U32.AND.EX P0, PT, R41, RZ, PT, P0 ;  /* 0x000000ff2900720c */ /* 0x000fe40003f06100 */
[----:B------:R-:W-:-:S11]  /*42e0*/  ISETP.NE.AND.EX P1, PT, RZ, RZ, PT, P1 ;  /* 0x000000ffff00720c */ /* 0x000fd60003f25310 */
[----:B------:R-:W-:Y:S05]  /*42f0*/  @!P0 BRA `(.L_x_80) ;  /* 0x0000000000bc8947 */ /* 0x000fea0003800000 */
[----:B------:R-:W-:Y:S01]  /*4300*/  LOP3.LUT R12, R0, 0x7ffffff0, RZ, 0xc0, !PT ;  /* 0x7ffffff0000c7812 */ /* 0x000fe200078ec0ff */
[----:B------:R-:W-:-:S07]  /*4310*/  IMAD.MOV.U32 R14, RZ, RZ, RZ ;  /* 0x000000ffff0e7224 */ /* 0x000fce00078e00ff */
.L_x_81:
[----:B------:R-:W1:Y:S04]  /*4320*/  LD.E R9, desc[UR36][R6.64] ;  /* 0x0000002406097980 */ /* 0x000e68000c101900 */
[----:B-1----:R0:W-:Y:S04]  /*4330*/  STG.E desc[UR36][R4.64], R9 ;  /* 0x0000000904007986 */ /* 0x0021e8000c101924 */
[----:B------:R-:W2:Y:S04]  /*4340*/  LD.E R11, desc[UR36][R6.64+0x4] ;  /* 0x00000424060b7980 */ /* 0x000ea8000c101900 */
[----:B--2---:R1:W-:Y:S04]  /*4350*/  STG.E desc[UR36][R4.64+0x4], R11 ;  /* 0x0000040b04007986 */ /* 0x0043e8000c101924 */
[----:B------:R-:W2:Y:S04]  /*4360*/  LD.E R13, desc[UR36][R6.64+0x8] ;  /* 0x00000824060d7980 */ /* 0x000ea8000c101900 */
[----:B--2---:R2:W-:Y:S04]  /*4370*/  STG.E desc[UR36][R4.64+0x8], R13 ;  /* 0x0000080d04007986 */ /* 0x0045e8000c101924 */
[----:B------:R-:W3:Y:S04]  /*4380*/  LD.E R15, desc[UR36][R6.64+0xc] ;  /* 0x00000c24060f7980 */ /* 0x000ee8000c101900 */
[----:B---3--:R3:W-:Y:S04]  /*4390*/  STG.E desc[UR36][R4.64+0xc], R15 ;  /* 0x00000c0f04007986 */ /* 0x0087e8000c101924 */
[----:B------:R-:W4:Y:S04]  /*43a0*/  LD.E R21, desc[UR36][R6.64+0x10] ;  /* 0x0000102406157980 */ /* 0x000f28000c101900 */
[----:B----4-:R4:W-:Y:S04]  /*43b0*/  STG.E desc[UR36][R4.64+0x10], R21 ;  /* 0x0000101504007986 */ /* 0x0109e8000c101924 */
[----:B------:R-:W5:Y:S04]  /*43c0*/  LD.E R25, desc[UR36][R6.64+0x14] ;  /* 0x0000142406197980 */ /* 0x000f68000c101900 */
[----:B-----5:R5:W-:Y:S04]  /*43d0*/  STG.E desc[UR36][R4.64+0x14], R25 ;  /* 0x0000141904007986 */ /* 0x020be8000c101924 */
[----:B0-----:R-:W2:Y:S04]  /*43e0*/  LD.E R9, desc[UR36][R6.64+0x18] ;  /* 0x0000182406097980 */ /* 0x001ea8000c101900 */
[----:B--2---:R0:W-:Y:S04]  /*43f0*/  STG.E desc[UR36][R4.64+0x18], R9 ;  /* 0x0000180904007986 */ /* 0x0041e8000c101924 */
[----:B-1----:R-:W2:Y:S04]  /*4400*/  LD.E R11, desc[UR36][R6.64+0x1c] ;  /* 0x00001c24060b7980 */ /* 0x002ea8000c101900 */
[----:B--2---:R1:W-:Y:S04]  /*4410*/  STG.E desc[UR36][R4.64+0x1c], R11 ;  /* 0x00001c0b04007986 */ /* 0x0043e8000c101924 */
[----:B------:R-:W2:Y:S04]  /*4420*/  LD.E R13, desc[UR36][R6.64+0x20] ;  /* 0x00002024060d7980 */ /* 0x000ea8000c101900 */
[----:B--2---:R2:W-:Y:S04]  /*4430*/  STG.E desc[UR36][R4.64+0x20], R13 ;  /* 0x0000200d04007986 */ /* 0x0045e8000c101924 */
[----:B---3--:R-:W3:Y:S04]  /*4440*/  LD.E R15, desc[UR36][R6.64+0x24] ;  /* 0x00002424060f7980 */ /* 0x008ee8000c101900 */
[----:B---3--:R3:W-:Y:S04]  /*4450*/  STG.E desc[UR36][R4.64+0x24], R15 ;  /* 0x0000240f04007986 */ /* 0x0087e8000c101924 */
[----:B----4-:R-:W4:Y:S04]  /*4460*/  LD.E R21, desc[UR36][R6.64+0x28] ;  /* 0x0000282406157980 */ /* 0x010f28000c101900 */
[----:B----4-:R-:W-:Y:S04]  /*4470*/  STG.E desc[UR36][R4.64+0x28], R21 ;  /* 0x0000281504007986 */ /* 0x010fe8000c101924 */
[----:B-----5:R-:W4:Y:S04]  /*4480*/  LD.E R25, desc[UR36][R6.64+0x2c] ;  /* 0x00002c2406197980 */ /* 0x020f28000c101900 */
[----:B----4-:R-:W-:Y:S04]  /*4490*/  STG.E desc[UR36][R4.64+0x2c], R25 ;  /* 0x00002c1904007986 */ /* 0x010fe8000c101924 */
[----:B0-----:R-:W4:Y:S04]  /*44a0*/  LD.E R9, desc[UR36][R6.64+0x30] ;  /* 0x0000302406097980 */ /* 0x001f28000c101900 */
[----:B----4-:R-:W-:Y:S04]  /*44b0*/  STG.E desc[UR36][R4.64+0x30], R9 ;  /* 0x0000300904007986 */ /* 0x010fe8000c101924 */
[----:B-1----:R-:W4:Y:S04]  /*44c0*/  LD.E R11, desc[UR36][R6.64+0x34] ;  /* 0x00003424060b7980 */ /* 0x002f28000c101900 */
[----:B----4-:R0:W-:Y:S04]  /*44d0*/  STG.E desc[UR36][R4.64+0x34], R11 ;  /* 0x0000340b04007986 */ /* 0x0101e8000c101924 */
[----:B--2---:R-:W2:Y:S01]  /*44e0*/  LD.E R13, desc[UR36][R6.64+0x38] ;  /* 0x00003824060d7980 */ /* 0x004ea2000c101900 */
[----:B------:R-:W-:-:S04]  /*44f0*/  IADD3 R12, P0, PT, R12, -0x10, RZ ;  /* 0xfffffff00c0c7810 */ /* 0x000fc80007f1e0ff */
[----:B------:R-:W-:Y:S02]  /*4500*/  IADD3.X R14, PT, PT, R14, -0x1, RZ, P0, !PT ;  /* 0xffffffff0e0e7810 */ /* 0x000fe400007fe4ff */
[----:B------:R-:W-:-:S04]  /*4510*/  ISETP.NE.U32.AND P0, PT, R12, RZ, PT ;  /* 0x000000ff0c00720c */ /* 0x000fc80003f05070 */
[----:B------:R-:W-:Y:S01]  /*4520*/  ISETP.NE.AND.EX P0, PT, R14, RZ, PT, P0 ;  /* 0x000000ff0e00720c */ /* 0x000fe20003f05300 */
[----:B--2---:R-:W-:Y:S04]  /*4530*/  STG.E desc[UR36][R4.64+0x38], R13 ;  /* 0x0000380d04007986 */ /* 0x004fe8000c101924 */
[----:B---3--:R1:W2:Y:S01]  /*4540*/  LD.E R15, desc[UR36][R6.64+0x3c] ;  /* 0x00003c24060f7980 */ /* 0x0082a2000c101900 */
[----:B------:R-:W-:Y:S02]  /*4550*/  IADD3 R10, P2, PT, R6, 0x40, RZ ;  /* 0x00000040060a7810 */ /* 0x000fe40007f5e0ff */
[----:B------:R-:W-:-:S03]  /*4560*/  IADD3 R8, P3, PT, R4, 0x40, RZ ;  /* 0x0000004004087810 */ /* 0x000fc60007f7e0ff */
[----:B0-----:R-:W-:Y:S02]  /*4570*/  IMAD.X R11, RZ, RZ, R7, P2 ;  /* 0x000000ffff0b7224 */ /* 0x001fe400010e0607 */
[----:B------:R-:W-:Y:S02]  /*4580*/  IMAD.X R9, RZ, RZ, R5, P3 ;  /* 0x000000ffff097224 */ /* 0x000fe400018e0605 */
[----:B-1----:R-:W-:Y:S02]  /*4590*/  IMAD.MOV.U32 R6, RZ, RZ, R10 ;  /* 0x000000ffff067224 */ /* 0x002fe400078e000a */
[----:B------:R-:W-:Y:S01]  /*45a0*/  IMAD.MOV.U32 R7, RZ, RZ, R11 ;  /* 0x000000ffff077224 */ /* 0x000fe200078e000b */
[----:B--2---:R0:W-:Y:S02]  /*45b0*/  STG.E desc[UR36][R4.64+0x3c], R15 ;  /* 0x00003c0f04007986 */ /* 0x0041e4000c101924 */
[----:B0-----:R-:W-:Y:S02]  /*45c0*/  IMAD.MOV.U32 R4, RZ, RZ, R8 ;  /* 0x000000ffff047224 */ /* 0x001fe400078e0008 */
[----:B------:R-:W-:Y:S01]  /*45d0*/  IMAD.MOV.U32 R5, RZ, RZ, R9 ;  /* 0x000000ffff057224 */ /* 0x000fe200078e0009 */
[----:B------:R-:W-:Y:S06]  /*45e0*/  @P0 BRA `(.L_x_81) ;  /* 0xfffffffc004c0947 */ /* 0x000fec000383ffff */
.L_x_80:
[----:B------:R-:W-:Y:S05]  /*45f0*/  BSYNC.RECONVERGENT B1 ;  /* 0x0000000000017941 */ /* 0x000fea0003800200 */
.L_x_79:
[----:B------:R-:W-:Y:S05]  /*4600*/  @!P1 BRA `(.L_x_69) ;  /* 0x0000000400149947 */ /* 0x000fea0003800000 */
[----:B------:R-:W-:Y:S01]  /*4610*/  ISETP.GE.U32.AND P0, PT, R20, 0x8, PT ;  /* 0x000000081400780c */ /* 0x000fe20003f06070 */
[----:B------:R-:W-:Y:S01]  /*4620*/  BSSY.RECONVERGENT B1, `(.L_x_82) ;  /* 0x000001e000017945 */ /* 0x000fe20003800200 */
[----:B------:R-:W-:Y:S02]  /*4630*/  LOP3.LUT R12, R0, 0x7, RZ, 0xc0, !PT ;  /* 0x00000007000c7812 */ /* 0x000fe400078ec0ff */
[----:B------:R-:W-:Y:S02]  /*4640*/  ISETP.GE.U32.AND.EX P0, PT, RZ, RZ, PT, P0 ;  /* 0x000000ffff00720c */ /* 0x000fe40003f06100 */
[----:B------:R-:W-:-:S04]  /*4650*/  ISETP.NE.U32.AND P1, PT, R12, RZ, PT ;  /* 0x000000ff0c00720c */ /* 0x000fc80003f25070 */
[----:B------:R-:W-:-:S07]  /*4660*/  ISETP.NE.AND.EX P1, PT, RZ, RZ, PT, P1 ;  /* 0x000000ffff00720c */ /* 0x000fce0003f25310 */
[----:B------:R-:W-:Y:S06]  /*4670*/  @!P0 BRA `(.L_x_83) ;  /* 0x0000000000608947 */ /* 0x000fec0003800000 */
[----:B------:R-:W1:Y:S04]  /*4680*/  LD.E R9, desc[UR36][R6.64] ;  /* 0x0000002406097980 */ /* 0x000e68000c101900 */
[----:B-1----:R0:W-:Y:S04]  /*4690*/  STG.E desc[UR36][R4.64], R9 ;  /* 0x0000000904007986 */ /* 0x0021e8000c101924 */
        /* <DEDUP_REMOVED lines=22> */
.L_x_83:
[----:B------:R-:W-:Y:S05]  /*4800*/  BSYNC.RECONVERGENT B1 ;  /* 0x0000000000017941 */ /* 0x000fea0003800200 */
.L_x_82:
[----:B------:R-:W-:Y:S05]  /*4810*/  @!P1 BRA `(.L_x_69) ;  /* 0x0000000000909947 */ /* 0x000fea0003800000 */
[----:B------:R-:W-:-:S04]  /*4820*/  ISETP.GE.U32.AND P0, PT, R12, 0x4, PT ;  /* 0x000000040c00780c */ /* 0x000fc80003f06070 */
[----:B------:R-:W-:-:S13]  /*4830*/  ISETP.GE.U32.AND.EX P0, PT, RZ, RZ, PT, P0 ;  /* 0x000000ffff00720c */ /* 0x000fda0003f06100 */
[----:B------:R-:W1:Y:S04]  /*4840*/  @P0 LD.E R9, desc[UR36][R6.64] ;  /* 0x0000002406090980 */ /* 0x000e68000c101900 */
[----:B-1----:R-:W-:Y:S04]  /*4850*/  @P0 STG.E desc[UR36][R4.64], R9 ;  /* 0x0000000904000986 */ /* 0x002fe8000c101924 */
[----:B------:R-:W2:Y:S04]  /*4860*/  @P0 LD.E R11, desc[UR36][R6.64+0x4] ;  /* 0x00000424060b0980 */ /* 0x000ea8000c101900 */
[----:B--2---:R0:W-:Y:S04]  /*4870*/  @P0 STG.E desc[UR36][R4.64+0x4], R11 ;  /* 0x0000040b04000986 */ /* 0x0041e8000c101924 */
[----:B------:R-:W2:Y:S01]  /*4880*/  @P0 LD.E R13, desc[UR36][R6.64+0x8] ;  /* 0x00000824060d0980 */ /* 0x000ea2000c101900 */
[----:B------:R-:W-:Y:S01]  /*4890*/  LOP3.LUT R10, R0, 0x3, RZ, 0xc0, !PT ;  /* 0x00000003000a7812 */ /* 0x000fe200078ec0ff */
[----:B------:R-:W-:-:S03]  /*48a0*/  IMAD.MOV.U32 R12, RZ, RZ, RZ ;  /* 0x000000ffff0c7224 */ /* 0x000fc600078e00ff */
[----:B------:R-:W-:-:S04]  /*48b0*/  ISETP.NE.U32.AND P1, PT, R10, RZ, PT ;  /* 0x000000ff0a00720c */ /* 0x000fc80003f25070 */
[----:B------:R-:W-:Y:S01]  /*48c0*/  ISETP.NE.AND.EX P1, PT, R12, RZ, PT, P1 ;  /* 0x000000ff0c00720c */ /* 0x000fe20003f25310 */
[----:B--2---:R-:W-:Y:S04]  /*48d0*/  @P0 STG.E desc[UR36][R4.64+0x8], R13 ;  /* 0x0000080d04000986 */ /* 0x004fe8000c101924 */
[----:B------:R1:W2:Y:S01]  /*48e0*/  @P0 LD.E R15, desc[UR36][R6.64+0xc] ;  /* 0x00000c24060f0980 */ /* 0x0002a2000c101900 */
[----:B------:R-:W-:Y:S02]  /*48f0*/  @P0 IADD3 R8, P2, PT, R6, 0x10, RZ ;  /* 0x0000001006080810 */ /* 0x000fe40007f5e0ff */
[----:B------:R-:W-:-:S03]  /*4900*/  @P0 IADD3 R0, P3, PT, R4, 0x10, RZ ;  /* 0x0000001004000810 */ /* 0x000fc60007f7e0ff */
[----:B0-----:R-:W-:Y:S02]  /*4910*/  @P0 IMAD.X R11, RZ, RZ, R7, P2 ;  /* 0x000000ffff0b0224 */ /* 0x001fe400010e0607 */
[----:B------:R-:W-:Y:S02]  /*4920*/  @P0 IMAD.X R9, RZ, RZ, R5, P3 ;  /* 0x000000ffff090224 */ /* 0x000fe400018e0605 */
[----:B-1----:R-:W-:Y:S02]  /*4930*/  @P0 IMAD.MOV.U32 R6, RZ, RZ, R8 ;  /* 0x000000ffff060224 */ /* 0x002fe400078e0008 */
[----:B------:R-:W-:Y:S01]  /*4940*/  @P0 IMAD.MOV.U32 R7, RZ, RZ, R11 ;  /* 0x000000ffff070224 */ /* 0x000fe200078e000b */
[----:B--2---:R0:W-:Y:S02]  /*4950*/  @P0 STG.E desc[UR36][R4.64+0xc], R15 ;  /* 0x00000c0f04000986 */ /* 0x0041e4000c101924 */
[----:B0-----:R-:W-:Y:S02]  /*4960*/  @P0 IMAD.MOV.U32 R4, RZ, RZ, R0 ;  /* 0x000000ffff040224 */ /* 0x001fe400078e0000 */
[----:B------:R-:W-:Y:S01]  /*4970*/  @P0 IMAD.MOV.U32 R5, RZ, RZ, R9 ;  /* 0x000000ffff050224 */ /* 0x000fe200078e0009 */
[----:B------:R-:W-:Y:S06]  /*4980*/  @!P1 BRA `(.L_x_69) ;  /* 0x0000000000349947 */ /* 0x000fec0003800000 */
.L_x_84:
[----:B------:R0:W2:Y:S01]  /*4990*/  LD.E R9, desc[UR36][R6.64] ;  /* 0x0000002406097980 */ /* 0x0000a2000c101900 */
[----:B------:R-:W-:Y:S02]  /*49a0*/  IADD3 R10, P0, PT, R10, -0x1, RZ ;  /* 0xffffffff0a0a7810 */ /* 0x000fe40007f1e0ff */
[----:B------:R-:W-:Y:S02]  /*49b0*/  IADD3 R0, P2, PT, R4, 0x4, RZ ;  /* 0x0000000404007810 */ /* 0x000fe40007f5e0ff */
[----:B------:R-:W-:Y:S02]  /*49c0*/  IADD3.X R12, PT, PT, R12, -0x1, RZ, P0, !PT ;  /* 0xffffffff0c0c7810 */ /* 0x000fe400007fe4ff */
[----:B------:R-:W-:Y:S01]  /*49d0*/  ISETP.NE.U32.AND P0, PT, R10, RZ, PT ;  /* 0x000000ff0a00720c */ /* 0x000fe20003f05070 */
[----:B------:R-:W-:Y:S01]  /*49e0*/  IMAD.X R11, RZ, RZ, R5, P2 ;  /* 0x000000ffff0b7224 */ /* 0x000fe200010e0605 */
[----:B0-----:R-:W-:Y:S02]  /*49f0*/  IADD3 R6, P1, PT, R6, 0x4, RZ ;  /* 0x0000000406067810 */ /* 0x001fe40007f3e0ff */
[----:B------:R-:W-:-:S03]  /*4a00*/  ISETP.NE.AND.EX P0, PT, R12, RZ, PT, P0 ;  /* 0x000000ff0c00720c */ /* 0x000fc60003f05300 */
[----:B------:R-:W-:Y:S01]  /*4a10*/  IMAD.X R7, RZ, RZ, R7, P1 ;  /* 0x000000ffff077224 */ /* 0x000fe200008e0607 */
[----:B--2---:R0:W-:Y:S02]  /*4a20*/  STG.E desc[UR36][R4.64], R9 ;  /* 0x0000000904007986 */ /* 0x0041e4000c101924 */
[----:B0-----:R-:W-:Y:S02]  /*4a30*/  IMAD.MOV.U32 R4, RZ, RZ, R0 ;  /* 0x000000ffff047224 */ /* 0x001fe400078e0000 */
[----:B------:R-:W-:-:S05]  /*4a40*/  IMAD.MOV.U32 R5, RZ, RZ, R11 ;  /* 0x000000ffff057224 */ /* 0x000fca00078e000b */
[----:B------:R-:W-:Y:S05]  /*4a50*/  @P0 BRA `(.L_x_84) ;  /* 0xfffffffc00cc0947 */ /* 0x000fea000383ffff */
.L_x_69:
[----:B------:R-:W-:Y:S05]  /*4a60*/  BSYNC.RECONVERGENT B0 ;  /* 0x0000000000007941 */ /* 0x000fea0003800200 */
.L_x_42:
[----:B------:R-:W-:Y:S01]  /*4a70*/  ISETP.NE.AND P0, PT, R3, RZ, PT ;  /* 0x000000ff0300720c */ /* 0x000fe20003f05270 */
[----:B------:R-:W-:-:S12]  /*4a80*/  BSSY.RECONVERGENT B6, `(.L_x_85) ;  /* 0x000000d000067945 */ /* 0x000fd80003800200 */
[----:B------:R-:W-:Y:S05]  /*4a90*/  @!P0 BRA `(.L_x_86) ;  /* 0x00000000002c8947 */ /* 0x000fea0003800000 */
[----:B------:R-:W-:Y:S01]  /*4aa0*/  MOV R24, 0x1a0 ;  /* 0x000001a000187802 */ /* 0x000fe20000000f00 */
[----:B-1----:R-:W-:Y:S02]  /*4ab0*/  IMAD.MOV.U32 R4, RZ, RZ, R19 ;  /* 0x000000ffff047224 */ /* 0x002fe400078e0013 */
[----:B------:R-:W-:Y:S01]  /*4ac0*/  IMAD.MOV.U32 R5, RZ, RZ, R22 ;  /* 0x000000ffff057224 */ /* 0x000fe200078e0016 */
[----:B------:R1:W2:Y:S06]  /*4ad0*/  LDC.64 R6, c[0x4][R24] ;  /* 0x0100000018067b82 */ /* 0x0002ac0000000a00 */
[----:B------:R-:W-:-:S07]  /*4ae0*/  LEPC R20, `(.L_x_87) ;  /* 0x000000001014794e */ /* 0x000fce0000000000 */
[----:B012---:R-:W-:Y:S05]  /*4af0*/  CALL.ABS.NOINC R6 ;  /* 0x0000000006007343 */ /* 0x007fea0003c00000 */
.L_x_87:
[----:B------:R-:W0:Y:S01]  /*4b00*/  LDC.64 R24, c[0x4][R24] ;  /* 0x0100000018187b82 */ /* 0x000e220000000a00 */
[----:B------:R-:W-:Y:S02]  /*4b10*/  IMAD.MOV.U32 R4, RZ, RZ, R18 ;  /* 0x000000ffff047224 */ /* 0x000fe400078e0012 */
[----:B------:R-:W-:-:S07]  /*4b20*/  IMAD.MOV.U32 R5, RZ, RZ, R16 ;  /* 0x000000ffff057224 */ /* 0x000fce00078e0010 */
[----:B------:R-:W-:-:S07]  /*4b30*/  LEPC R20, `(.L_x_86) ;  /* 0x000000001014794e */ /* 0x000fce0000000000 */
[----:B0-----:R-:W-:Y:S05]  /*4b40*/  CALL.ABS.NOINC R24 ;  /* 0x0000000018007343 */ /* 0x001fea0003c00000 */
.L_x_86:
[----:B------:R-:W-:Y:S05]  /*4b50*/  BSYNC.RECONVERGENT B6 ;  /* 0x0000000000067941 */ /* 0x000fea0003800200 */
.L_x_85:
[----:B------:R-:W2:Y:S01]  /*4b60*/  LDCU UR4, c[0x0][0x398] ;  /* 0x00007300ff0477ac */ /* 0x000ea20008000800 */
[----:B------:R-:W-:Y:S01]  /*4b70*/  SHF.R.S32.HI R0, RZ, 0x1f, R23 ;  /* 0x0000001fff007819 */ /* 0x000fe20000011417 */
[----:B------:R-:W3:Y:S01]  /*4b80*/  LDCU.64 UR6, c[0x0][0x380] ;  /* 0x00007000ff0677ac */ /* 0x000ee20008000a00 */
[----:B--2---:R-:W-:Y:S01]  /*4b90*/  UIMAD.WIDE UR4, UR4, 0x4, URZ ;  /* 0x00000004040478a5 */ /* 0x004fe2000f8e02ff */
[----:B---3--:R-:W-:-:S04]  /*4ba0*/  LEA R8, P0, R23, UR6, 0x2 ;  /* 0x0000000617087c11 */ /* 0x008fc8000f8010ff */
[----:B------:R-:W-:Y:S02]  /*4bb0*/  LEA.HI.X R0, R23, UR7, R0, 0x2, P0 ;  /* 0x0000000717007c11 */ /* 0x000fe400080f1400 */
[----:B------:R-:W-:-:S04]  /*4bc0*/  IADD3 R8, P0, PT, R8, UR4, RZ ;  /* 0x0000000408087c10 */ /* 0x000fc8000ff1e0ff */
[----:B------:R-:W2:Y:S01]  /*4bd0*/  LDCU UR4, c[0x0][0x3a0] ;  /* 0x00007400ff0477ac */ /* 0x000ea20008000800 */
[----:B------:R-:W-:-:S05]  /*4be0*/  IADD3.X R9, PT, PT, R0, UR5, RZ, P0, !PT ;  /* 0x0000000500097c10 */ /* 0x000fca00087fe4ff */
[----:B------:R3:W5:Y:S04]  /*4bf0*/  LDG.E R16, desc[UR36][R8.64+-0x4] ;  /* 0xfffffc2408107981 */ /* 0x000768000c1e1900 */
[----:B------:R3:W5:Y:S01]  /*4c00*/  LDG.E R25, desc[UR36][R8.64+-0x8] ;  /* 0xfffff82408197981 */ /* 0x000762000c1e1900 */
[----:B------:R-:W-:Y:S01]  /*4c10*/  MOV R0, 0x190 ;  /* 0x0000019000007802 */ /* 0x000fe20000000f00 */
[----:B------:R-:W-:Y:S02]  /*4c20*/  IMAD.MOV.U32 R6, RZ, RZ, R17 ;  /* 0x000000ffff067224 */ /* 0x000fe400078e0011 */
[----:B------:R-:W-:Y:S01]  /*4c30*/  IMAD.MOV.U32 R7, RZ, RZ, R2 ;  /* 0x000000ffff077224 */ /* 0x000fe200078e0002 */
[----:B-1----:R3:W1:Y:S01]  /*4c40*/  LDC.64 R10, c[0x4][R0] ;  /* 0x01000000000a7b82 */ /* 0x0026620000000a00 */
[----:B--2---:R-:W-:Y:S01]  /*4c50*/  I2FP.F32.S32 R18, UR4 ;  /* 0x0000000400127c45 */ /* 0x004fe20008201400 */
[----:B------:R-:W2:Y:S05]  /*4c60*/  LDCU.64 UR4, c[0x4][0x168] ;  /* 0x01002d00ff0477ac */ /* 0x000eaa0008000a00 */
[----:B------:R-:W4:Y:S01]  /*4c70*/  F2F.F64.F32 R18, R18 ;  /* 0x0000001200127310 */ /* 0x000f220000201800 */
[----:B--2---:R-:W-:Y:S01]  /*4c80*/  IMAD.U32 R4, RZ, RZ, UR4 ;  /* 0x00000004ff047e24 */ /* 0x004fe2000f8e00ff */
[----:B----4-:R3:W-:Y:S01]  /*4c90*/  STL.64 [R1], R18 ;  /* 0x0000001201007387 */ /* 0x0107e20000100a00 */
[----:B------:R-:W-:-:S07]  /*4ca0*/  IMAD.U32 R5, RZ, RZ, UR5 ;  /* 0x00000005ff057e24 */ /* 0x000fce000f8e00ff */
[----:B------:R-:W-:-:S07]  /*4cb0*/  LEPC R20, `(.L_x_88) ;  /* 0x000000001014794e */ /* 0x000fce0000000000 */
[----:B01-3-5:R-:W-:Y:S05]  /*4cc0*/  CALL.ABS.NOINC R10 ;  /* 0x000000000a007343 */ /* 0x02bfea0003c00000 */
.L_x_88:
[----:B------:R-:W0:Y:S01]  /*4cd0*/  MUFU.RCP64H R3, R19 ;  /* 0x0000001300037308 */ /* 0x000e220000001800 */
[----:B------:R-:W-:-:S05]  /*4ce0*/  VIADD R2, R19, 0x300402 ;  /* 0x0030040213027836 */ /* 0x000fca0000000000 */
[----:B------:R-:W-:Y:S01]  /*4cf0*/  FSETP.GEU.AND P0, PT, |R2|, 5.8789094863358348022e-39, PT ;  /* 0x004004020200780b */ /* 0x000fe20003f0e200 */
[----:B0-----:R-:W-:-:S08]  /*4d00*/  DFMA R4, -R18, R2, 1 ;  /* 0x3ff000001204742b */ /* 0x001fd00000000102 */
[----:B------:R-:W-:-:S08]  /*4d10*/  DFMA R4, R4, R4, R4 ;  /* 0x000000040404722b */ /* 0x000fd00000000004 */
[----:B------:R-:W-:-:S08]  /*4d20*/  DFMA R4, R2, R4, R2 ;  /* 0x000000040204722b */ /* 0x000fd00000000002 */
[----:B------:R-:W-:-:S08]  /*4d30*/  DFMA R6, -R18, R4, 1 ;  /* 0x3ff000001206742b */ /* 0x000fd00000000104 */
[----:B------:R-:W-:Y:S01]  /*4d40*/  DFMA R4, R4, R6, R4 ;  /* 0x000000060404722b */ /* 0x000fe20000000004 */
[----:B------:R-:W-:Y:S10]  /*4d50*/  @P0 BRA `(.L_x_89) ;  /* 0x0000000000100947 */ /* 0x000ff40003800000 */
[----:B------:R-:W-:-:S05]  /*4d60*/  LOP3.LUT R0, R19, 0x7fffffff, RZ, 0xc0, !PT ;  /* 0x7fffffff13007812 */ /* 0x000fca00078ec0ff */
[----:B------:R-:W-:Y:S01]  /*4d70*/  VIADD R6, R0, 0xfff00000 ;  /* 0xfff0000000067836 */ /* 0x000fe20000000000 */
[----:B------:R-:W-:-:S07]  /*4d80*/  MOV R0, 0x4da0 ;  /* 0x00004da000007802 */ /* 0x000fce0000000f00 */
[----:B------:R-:W-:Y:S05]  /*4d90*/  CALL.REL.NOINC `($__internal_0_$__cuda_sm20_dblrcp_rn_slowpath_v3) ;  /* 0x0000000800507944 */ /* 0x000fea0003c00000 */
.L_x_89:
[----:B------:R-:W-:Y:S01]  /*4da0*/  ISETP.GT.AND P0, PT, R5, 0xfffff, PT ;  /* 0x000fffff0500780c */ /* 0x000fe20003f04270 */
[----:B------:R-:W-:Y:S01]  /*4db0*/  IMAD.MOV.U32 R6, RZ, RZ, R4 ;  /* 0x000000ffff067224 */ /* 0x000fe200078e0004 */
[----:B------:R-:W0:Y:S01]  /*4dc0*/  LDCU UR5, c[0x0][0x39c] ;  /* 0x00007380ff0577ac */ /* 0x000e220008000800 */
[--C-:B------:R-:W-:Y:S01]  /*4dd0*/  IMAD.MOV.U32 R7, RZ, RZ, R5.reuse ;  /* 0x000000ffff077224 */ /* 0x100fe200078e0005 */
[----:B------:R-:W-:Y:S01]  /*4de0*/  BSSY.RECONVERGENT B0, `(.L_x_90) ;  /* 0x0000054000007945 */ /* 0x000fe20003800200 */
[----:B------:R-:W-:Y:S01]  /*4df0*/  IMAD.MOV.U32 R3, RZ, RZ, R5 ;  /* 0x000000ffff037224 */ /* 0x000fe200078e0005 */
[----:B------:R-:W1:Y:S01]  /*4e00*/  LDCU UR4, c[0x0][0x3a4] ;  /* 0x00007480ff0477ac */ /* 0x000e620008000800 */
[----:B------:R-:W-:-:S06]  /*4e10*/  IMAD.MOV.U32 R18, RZ, RZ, -0x3ff ;  /* 0xfffffc01ff127424 */ /* 0x000fcc00078e00ff */
[----:B------:R-:W-:Y:S01]  /*4e20*/  @!P0 DMUL R6, R6, 1.80143985094819840000e+16 ;  /* 0x4350000006068828 */ /* 0x000fe20000000000 */
[----:B------:R-:W-:-:S09]  /*4e30*/  @!P0 IMAD.MOV.U32 R18, RZ, RZ, -0x435 ;  /* 0xfffffbcbff128424 */ /* 0x000fd200078e00ff */
[----:B------:R-:W-:Y:S01]  /*4e40*/  @!P0 IMAD.MOV.U32 R3, RZ, RZ, R7 ;  /* 0x000000ffff038224 */ /* 0x000fe200078e0007 */
[----:B-1----:R-:W-:Y:S01]  /*4e50*/  I2FP.F32.S32 R2, UR4 ;  /* 0x0000000400027c45 */ /* 0x002fe20008201400 */
[----:B------:R-:W-:Y:S02]  /*4e60*/  @!P0 IMAD.MOV.U32 R4, RZ, RZ, R6 ;  /* 0x000000ffff048224 */ /* 0x000fe400078e0006 */
[----:B------:R-:W-:-:S05]  /*4e70*/  VIADD R0, R3, 0xffffffff ;  /* 0xffffffff03007836 */ /* 0x000fca0000000000 */
[----:B------:R-:W-:Y:S02]  /*4e80*/  ISETP.GT.U32.AND P1, PT, R0, 0x7feffffe, PT ;  /* 0x7feffffe0000780c */ /* 0x000fe40003f24070 */
[----:B0-----:R-:W-:-:S05]  /*4e90*/  I2FP.F32.S32 R0, UR5 ;  /* 0x0000000500007c45 */ /* 0x001fca0008201400 */
[----:B------:R-:W-:-:S06]  /*4ea0*/  FMUL R0, R0, R0 ;  /* 0x0000000000007220 */ /* 0x000fcc0000400000 */
[----:B------:R-:W-:Y:S05]  /*4eb0*/  @P1 BRA `(.L_x_91) ;  /* 0x0000000400001947 */ /* 0x000fea0003800000 */
[----:B------:R-:W-:Y:S01]  /*4ec0*/  LOP3.LUT R5, R3, 0xfffff, RZ, 0xc0, !PT ;  /* 0x000fffff03057812 */ /* 0x000fe200078ec0ff */
[----:B------:R-:W-:Y:S01]  /*4ed0*/  IMAD.MOV.U32 R6, RZ, RZ, RZ ;  /* 0x000000ffff067224 */ /* 0x000fe200078e00ff */
[----:B------:R-:W-:Y:S01]  /*4ee0*/  UMOV UR4, 0x3ae80f1e ;  /* 0x3ae80f1e00047882 */ /* 0x000fe20000000000 */
[----:B------:R-:W-:Y:S01]  /*4ef0*/  IMAD.MOV.U32 R14, RZ, RZ, -0x748574fc ;  /* 0x8b7a8b04ff0e7424 */ /* 0x000fe200078e00ff */
[----:B------:R-:W-:Y:S01]  /*4f00*/  LOP3.LUT R5, R5, 0x3ff00000, RZ, 0xfc, !PT ;  /* 0x3ff0000005057812 */ /* 0x000fe200078efcff */
[----:B------:R-:W-:Y:S01]  /*4f10*/  IMAD.MOV.U32 R15, RZ, RZ, 0x3ed0ee25 ;  /* 0x3ed0ee25ff0f7424 */ /* 0x000fe200078e00ff */
[----:B------:R-:W-:Y:S01]  /*4f20*/  UMOV UR5, 0x3eb1380b ;  /* 0x3eb1380b00057882 */ /* 0x000fe20000000000 */
[----:B------:R-:W-:Y:S01]  /*4f30*/  LEA.HI R18, R3, R18, RZ, 0xc ;  /* 0x0000001203127211 */ /* 0x000fe200078f60ff */
[----:B------:R-:W-:Y:S01]  /*4f40*/  IMAD.MOV.U32 R19, RZ, RZ, 0x43300000 ;  /* 0x43300000ff137424 */ /* 0x000fe200078e00ff */
[----:B------:R-:W-:Y:S01]  /*4f50*/  ISETP.GE.U32.AND P0, PT, R5, 0x3ff6a09f, PT ;  /* 0x3ff6a09f0500780c */ /* 0x000fe20003f06070 */
[----:B------:R-:W-:Y:S01]  /*4f60*/  UMOV UR6, 0x80000000 ;  /* 0x8000000000067882 */ /* 0x000fe20000000000 */
[----:B------:R-:W-:-:S11]  /*4f70*/  UMOV UR7, 0x43300000 ;  /* 0x4330000000077882 */ /* 0x000fd60000000000 */
[----:B------:R-:W-:Y:S02]  /*4f80*/  @P0 VIADD R7, R5, 0xfff00000 ;  /* 0xfff0000005070836 */ /* 0x000fe40000000000 */
[----:B------:R-:W-:Y:S02]  /*4f90*/  @P0 VIADD R18, R18, 0x1 ;  /* 0x0000000112120836 */ /* 0x000fe40000000000 */
[----:B------:R-:W-:-:S03]  /*4fa0*/  @P0 IMAD.MOV.U32 R5, RZ, RZ, R7 ;  /* 0x000000ffff050224 */ /* 0x000fc600078e0007 */
[----:B------:R-:W-:-:S03]  /*4fb0*/  LOP3.LUT R18, R18, 0x80000000, RZ, 0x3c, !PT ;  /* 0x8000000012127812 */ /* 0x000fc600078e3cff */
[C---:B------:R-:W-:Y:S02]  /*4fc0*/  DADD R12, R4.reuse, 1 ;  /* 0x3ff00000040c7429 */ /* 0x040fe40000000000 */
[----:B------:R-:W-:Y:S02]  /*4fd0*/  DADD R10, R4, -1 ;  /* 0xbff00000040a7429 */ /* 0x000fe40000000000 */
[----:B------:R-:W-:Y:S01]  /*4fe0*/  DADD R18, R18, -UR6 ;  /* 0x8000000612127e29 */ /* 0x000fe20008000000 */
[----:B------:R-:W-:Y:S01]  /*4ff0*/  UMOV UR6, 0xfefa39ef ;  /* 0xfefa39ef00067882 */ /* 0x000fe20000000000 */
[----:B------:R-:W0:Y:S01]  /*5000*/  MUFU.RCP64H R7, R13 ;  /* 0x0000000d00077308 */ /* 0x000e220000001800 */
[----:B------:R-:W-:Y:S01]  /*5010*/  UMOV UR7, 0x3fe62e42 ;  /* 0x3fe62e4200077882 */ /* 0x000fe20000000000 */
[----:B0-----:R-:W-:-:S08]  /*5020*/  DFMA R8, -R12, R6, 1 ;  /* 0x3ff000000c08742b */ /* 0x001fd00000000106 */
[----:B------:R-:W-:-:S08]  /*5030*/  DFMA R8, R8, R8, R8 ;  /* 0x000000080808722b */ /* 0x000fd00000000008 */
[----:B------:R-:W-:-:S08]  /*5040*/  DFMA R6, R6, R8, R6 ;  /* 0x000000080606722b */ /* 0x000fd00000000006 */
[----:B------:R-:W-:-:S08]  /*5050*/  DMUL R4, R10, R6 ;  /* 0x000000060a047228 */ /* 0x000fd00000000000 */
[----:B------:R-:W-:-:S08]  /*5060*/  DFMA R4, R10, R6, R4 ;  /* 0x000000060a04722b */ /* 0x000fd00000000004 */
[----:B------:R-:W-:-:S08]  /*5070*/  DMUL R8, R4, R4 ;  /* 0x0000000404087228 */ /* 0x000fd00000000000 */
[----:B------:R-:W-:Y:S01]  /*5080*/  DFMA R12, R8, UR4, R14 ;  /* 0x00000004080c7c2b */ /* 0x000fe2000800000e */
[----:B------:R-:W-:Y:S01]  /*5090*/  UMOV UR4, 0x9f02676f ;  /* 0x9f02676f00047882 */ /* 0x000fe20000000000 */
[----:B------:R-:W-:Y:S01]  /*50a0*/  UMOV UR5, 0x3ef3b266 ;  /* 0x3ef3b26600057882 */ /* 0x000fe20000000000 */
[----:B------:R-:W-:-:S05]  /*50b0*/  DADD R14, R10, -R4 ;  /* 0x000000000a0e7229 */ /* 0x000fca0000000804 */
[----:B------:R-:W-:Y:S01]  /*50c0*/  DFMA R12, R8, R12, UR4 ;  /* 0x00000004080c7e2b */ /* 0x000fe2000800000c */
[----:B------:R-:W-:Y:S01]  /*50d0*/  UMOV UR4, 0xa9ab0956 ;  /* 0xa9ab095600047882 */ /* 0x000fe20000000000 */
[----:B------:R-:W-:Y:S01]  /*50e0*/  UMOV UR5, 0x3f1745cb ;  /* 0x3f1745cb00057882 */ /* 0x000fe20000000000 */
[----:B------:R-:W-:-:S05]  /*50f0*/  DADD R14, R14, R14 ;  /* 0x000000000e0e7229 */ /* 0x000fca000000000e */
[----:B------:R-:W-:Y:S01]  /*5100*/  DFMA R12, R8, R12, UR4 ;  /* 0x00000004080c7e2b */ /* 0x000fe2000800000c */
[----:B------:R-:W-:Y:S01]  /*5110*/  UMOV UR4, 0x2d1b5154 ;  /* 0x2d1b515400047882 */ /* 0x000fe20000000000 */
[----:B------:R-:W-:Y:S01]  /*5120*/  UMOV UR5, 0x3f3c71c7 ;  /* 0x3f3c71c700057882 */ /* 0x000fe20000000000 */
[----:B------:R-:W-:Y:S02]  /*5130*/  DFMA R14, R10, -R4, R14 ;  /* 0x800000040a0e722b */ /* 0x000fe4000000000e */
[----:B------:R-:W-:-:S03]  /*5140*/  DFMA R10, R18, UR6, R4 ;  /* 0x00000006120a7c2b */ /* 0x000fc60008000004 */
[----:B------:R-:W-:Y:S01]  /*5150*/  DFMA R12, R8, R12, UR4 ;  /* 0x00000004080c7e2b */ /* 0x000fe2000800000c */
[----:B------:R-:W-:Y:S01]  /*5160*/  UMOV UR4, 0x923be72d ;  /* 0x923be72d00047882 */ /* 0x000fe20000000000 */
[----:B------:R-:W-:Y:S01]  /*5170*/  UMOV UR5, 0x3f624924 ;  /* 0x3f62492400057882 */ /* 0x000fe20000000000 */
[----:B------:R-:W-:-:S05]  /*5180*/  DMUL R14, R6, R14 ;  /* 0x0000000e060e7228 */ /* 0x000fca0000000000 */
[----:B------:R-:W-:Y:S01]  /*5190*/  DFMA R12, R8, R12, UR4 ;  /* 0x00000004080c7e2b */ /* 0x000fe2000800000c */
[----:B------:R-:W-:Y:S01]  /*51a0*/  UMOV UR4, 0x9999a3c4 ;  /* 0x9999a3c400047882 */ /* 0x000fe20000000000 */
[----:B------:R-:W-:-:S06]  /*51b0*/  UMOV UR5, 0x3f899999 ;  /* 0x3f89999900057882 */ /* 0x000fcc0000000000 */
[----:B------:R-:W-:Y:S01]  /*51c0*/  DFMA R12, R8, R12, UR4 ;  /* 0x00000004080c7e2b */ /* 0x000fe2000800000c */
[----:B------:R-:W-:Y:S01]  /*51d0*/  UMOV UR4, 0x55555554 ;  /* 0x5555555400047882 */ /* 0x000fe20000000000 */
[----:B------:R-:W-:-:S06]  /*51e0*/  UMOV UR5, 0x3fb55555 ;  /* 0x3fb5555500057882 */ /* 0x000fcc0000000000 */
[----:B------:R-:W-:Y:S01]  /*51f0*/  DFMA R12, R8, R12, UR4 ;  /* 0x00000004080c7e2b */ /* 0x000fe2000800000c */
[----:B------:R-:W-:Y:S01]  /*5200*/  UMOV UR4, 0xfefa39ef ;  /* 0xfefa39ef00047882 */ /* 0x000fe20000000000 */
[----:B------:R-:W-:Y:S02]  /*5210*/  UMOV UR5, 0x3fe62e42 ;  /* 0x3fe62e4200057882 */ /* 0x000fe40000000000 */
[----:B------:R-:W-:Y:S01]  /*5220*/  DFMA R20, R18, -UR4, R10 ;  /* 0x8000000412147c2b */ /* 0x000fe2000800000a */
[----:B------:R-:W-:Y:S01]  /*5230*/  UMOV UR4, 0x3b39803f ;  /* 0x3b39803f00047882 */ /* 0x000fe20000000000 */
[----:B------:R-:W-:Y:S02]  /*5240*/  UMOV UR5, 0x3c7abc9e ;  /* 0x3c7abc9e00057882 */ /* 0x000fe40000000000 */
[----:B------:R-:W-:-:S04]  /*5250*/  DMUL R12, R8, R12 ;  /* 0x0000000c080c7228 */ /* 0x000fc80000000000 */
[----:B------:R-:W-:-:S04]  /*5260*/  DADD R20, -R4, R20 ;  /* 0x0000000004147229 */ /* 0x000fc80000000114 */
[----:B------:R-:W-:-:S08]  /*5270*/  DFMA R12, R4, R12, R14 ;  /* 0x0000000c040c722b */ /* 0x000fd0000000000e */
[----:B------:R-:W-:-:S08]  /*5280*/  DADD R12, R12, -R20 ;  /* 0x000000000c0c7229 */ /* 0x000fd00000000814 */
[----:B------:R-:W-:-:S08]  /*5290*/  DFMA R12, R18, UR4, R12 ;  /* 0x00000004120c7c2b */ /* 0x000fd0000800000c */
[----:B------:R-:W-:Y:S01]  /*52a0*/  DADD R10, R10, R12 ;  /* 0x000000000a0a7229 */ /* 0x000fe2000000000c */
[----:B------:R-:W-:Y:S10]  /*52b0*/  BRA `(.L_x_92) ;  /* 0x0000000000187947 */ /* 0x000ff40003800000 */
.L_x_91:
[----:B------:R-:W-:Y:S01]  /*52c0*/  IMAD.MOV.U32 R4, RZ, RZ, 0x0 ;  /* 0x00000000ff047424 */ /* 0x000fe200078e00ff */
[----:B------:R-:W-:Y:S01]  /*52d0*/  LOP3.LUT P0, RZ, R7, 0x7fffffff, RZ, 0xc0, !PT ;  /* 0x7fffffff07ff7812 */ /* 0x000fe2000780c0ff */
[----:B------:R-:W-:-:S06]  /*52e0*/  IMAD.MOV.U32 R5, RZ, RZ, 0x7ff00000 ;  /* 0x7ff00000ff057424 */ /* 0x000fcc00078e00ff */
[----:B------:R-:W-:-:S10]  /*52f0*/  DFMA R4, R6, R4, +INF ;  /* 0x7ff000000604742b */ /* 0x000fd40000000004 */
[----:B------:R-:W-:Y:S02]  /*5300*/  FSEL R10, R4, RZ, P0 ;  /* 0x000000ff040a7208 */ /* 0x000fe40000000000 */
[----:B------:R-:W-:-:S07]  /*5310*/  FSEL R11, R5, -QNAN , P0 ;  /* 0xfff00000050b7808 */ /* 0x000fce0000000000 */
.L_x_92:
[----:B------:R-:W-:Y:S05]  /*5320*/  BSYNC.RECONVERGENT B0 ;  /* 0x0000000000007941 */ /* 0x000fea0003800200 */
.L_x_90:
[----:B------:R-:W0:Y:S01]  /*5330*/  F2F.F64.F32 R2, R2 ;  /* 0x0000000200027310 */ /* 0x000e220000201800 */
[----:B------:R-:W-:Y:S01]  /*5340*/  IMAD.MOV.U32 R8, RZ, RZ, 0x1 ;  /* 0x00000001ff087424 */ /* 0x000fe200078e00ff */
[----:B------:R-:W-:Y:S01]  /*5350*/  BSSY.RECONVERGENT B0, `(.L_x_93) ;  /* 0x0000015000007945 */ /* 0x000fe20003800200 */
[----:B0-----:R-:W-:-:S06]  /*5360*/  DADD R4, R2, R2 ;  /* 0x0000000002047229 */ /* 0x001fcc0000000002 */
[----:B------:R-:W0:Y:S02]  /*5370*/  MUFU.RCP64H R9, R5 ;  /* 0x0000000500097308 */ /* 0x000e240000001800 */
[----:B0-----:R-:W-:-:S08]  /*5380*/  DFMA R6, -R4, R8, 1 ;  /* 0x3ff000000406742b */ /* 0x001fd00000000108 */
[----:B------:R-:W-:Y:S02]  /*5390*/  DFMA R12, R6, R6, R6 ;  /* 0x00000006060c722b */ /* 0x000fe40000000006 */
[----:B------:R-:W0:Y:S06]  /*53a0*/  F2F.F64.F32 R6, R0 ;  /* 0x0000000000067310 */ /* 0x000e2c0000201800 */
[----:B------:R-:W-:-:S08]  /*53b0*/  DFMA R12, R8, R12, R8 ;  /* 0x0000000c080c722b */ /* 0x000fd00000000008 */
[----:B------:R-:W-:Y:S02]  /*53c0*/  DFMA R8, -R4, R12, 1 ;  /* 0x3ff000000408742b */ /* 0x000fe4000000010c */
[----:B0-----:R-:W-:-:S06]  /*53d0*/  DMUL R10, R6, R10 ;  /* 0x0000000a060a7228 */ /* 0x001fcc0000000000 */
[----:B------:R-:W-:-:S04]  /*53e0*/  DFMA R8, R12, R8, R12 ;  /* 0x000000080c08722b */ /* 0x000fc8000000000c */
[----:B------:R-:W-:-:S04]  /*53f0*/  FSETP.GEU.AND P1, PT, |R11|, 6.5827683646048100446e-37, PT ;  /* 0x036000000b00780b */ /* 0x000fc80003f2e200 */
[----:B------:R-:W-:-:S08]  /*5400*/  DMUL R2, R10, R8 ;  /* 0x000000080a027228 */ /* 0x000fd00000000000 */
[----:B------:R-:W-:-:S08]  /*5410*/  DFMA R6, -R4, R2, R10 ;  /* 0x000000020406722b */ /* 0x000fd0000000010a */
[----:B------:R-:W-:-:S10]  /*5420*/  DFMA R2, R8, R6, R2 ;  /* 0x000000060802722b */ /* 0x000fd40000000002 */
[----:B------:R-:W-:-:S05]  /*5430*/  FFMA R6, RZ, R5, R3 ;  /* 0x00000005ff067223 */ /* 0x000fca0000000003 */
[----:B------:R-:W-:-:S13]  /*5440*/  FSETP.GT.AND P0, PT, |R6|, 1.469367938527859385e-39, PT ;  /* 0x001000000600780b */ /* 0x000fda0003f04200 */
[----:B------:R-:W-:Y:S05]  /*5450*/  @P0 BRA P1, `(.L_x_94) ;  /* 0x0000000000100947 */ /* 0x000fea0000800000 */
[----:B------:R-:W-:-:S07]  /*5460*/  MOV R0, 0x5480 ;  /* 0x0000548000007802 */ /* 0x000fce0000000f00 */
[----:B------:R-:W-:Y:S05]  /*5470*/  CALL.REL.NOINC `($__internal_1_$__cuda_sm20_div_rn_f64_full) ;  /* 0x0000000400387944 */ /* 0x000fea0003c00000 */
[----:B------:R-:W-:Y:S02]  /*5480*/  IMAD.MOV.U32 R2, RZ, RZ, R10 ;  /* 0x000000ffff027224 */ /* 0x000fe400078e000a */
[----:B------:R-:W-:-:S07]  /*5490*/  IMAD.MOV.U32 R3, RZ, RZ, R11 ;  /* 0x000000ffff037224 */ /* 0x000fce00078e000b */
.L_x_94:
[----:B------:R-:W-:Y:S05]  /*54a0*/  BSYNC.RECONVERGENT B0 ;  /* 0x0000000000007941 */ /* 0x000fea0003800200 */
.L_x_93:
[----:B------:R-:W0:Y:S01]  /*54b0*/  MUFU.RSQ64H R5, R3 ;  /* 0x0000000300057308 */ /* 0x000e220000001c00 */
[----:B------:R-:W-:Y:S01]  /*54c0*/  VIADD R4, R3, 0xfcb00000 ;  /* 0xfcb0000003047836 */ /* 0x000fe20000000000 */
[----:B------:R-:W-:Y:S01]  /*54d0*/  BSSY.RECONVERGENT B0, `(.L_x_95) ;  /* 0x0000011000007945 */ /* 0x000fe20003800200 */
[----:B------:R-:W-:Y:S02]  /*54e0*/  IMAD.MOV.U32 R8, RZ, RZ, 0x0 ;  /* 0x00000000ff087424 */ /* 0x000fe400078e00ff */
[----:B------:R-:W-:Y:S01]  /*54f0*/  IMAD.MOV.U32 R9, RZ, RZ, 0x3fd80000 ;  /* 0x3fd80000ff097424 */ /* 0x000fe200078e00ff */
[----:B------:R-:W-:Y:S01]  /*5500*/  ISETP.GE.U32.AND P0, PT, R4, 0x7ca00000, PT ;  /* 0x7ca000000400780c */ /* 0x000fe20003f06070 */
[----:B0-----:R-:W-:-:S08]  /*5510*/  DMUL R6, R4, R4 ;  /* 0x0000000404067228 */ /* 0x001fd00000000000 */
[----:B------:R-:W-:-:S08]  /*5520*/  DFMA R6, -R6, R2, 1 ;  /* 0x3ff000000606742b */ /* 0x000fd00000000102 */
[----:B------:R-:W-:Y:S02]  /*5530*/  DFMA R8, R6, R8, 0.5 ;  /* 0x3fe000000608742b */ /* 0x000fe40000000008 */
[----:B------:R-:W-:-:S08]  /*5540*/  DMUL R6, R4, R6 ;  /* 0x0000000604067228 */ /* 0x000fd00000000000 */
[----:B------:R-:W-:-:S08]  /*5550*/  DFMA R10, R8, R6, R4 ;  /* 0x00000006080a722b */ /* 0x000fd00000000004 */
[----:B------:R-:W-:Y:S02]  /*5560*/  DMUL R12, R10, R2 ;  /* 0x000000020a0c7228 */ /* 0x000fe40000000000 */
[----:B------:R-:W-:Y:S02]  /*5570*/  VIADD R9, R11, 0xfff00000 ;  /* 0xfff000000b097836 */ /* 0x000fe40000000000 */
[----:B------:R-:W-:-:S04]  /*5580*/  IMAD.MOV.U32 R8, RZ, RZ, R10 ;  /* 0x000000ffff087224 */ /* 0x000fc800078e000a */
[----:B------:R-:W-:-:S08]  /*5590*/  DFMA R14, R12, -R12, R2 ;  /* 0x8000000c0c0e722b */ /* 0x000fd00000000002 */
[----:B------:R-:W-:Y:S01]  /*55a0*/  DFMA R6, R14, R8, R12 ;  /* 0x000000080e06722b */ /* 0x000fe2000000000c */
[----:B------:R-:W-:Y:S10]  /*55b0*/  @!P0 BRA `(.L_x_96) ;  /* 0x0000000000088947 */ /* 0x000ff40003800000 */
[----:B------:R-:W-:-:S07]  /*55c0*/  MOV R0, 0x55e0 ;  /* 0x000055e000007802 */ /* 0x000fce0000000f00 */
[----:B------:R-:W-:Y:S05]  /*55d0*/  CALL.REL.NOINC `($__internal_2_$__cuda_sm20_dsqrt_rn_f64_mediumpath_v1) ;  /* 0x0000000800547944 */ /* 0x000fea0003c00000 */
.L_x_96:
[----:B------:R-:W-:Y:S05]  /*55e0*/  BSYNC.RECONVERGENT B0 ;  /* 0x0000000000007941 */ /* 0x000fea0003800200 */
.L_x_95:
[----:B------:R-:W0:Y:S01]  /*55f0*/  F2F.F32.F64 R6, R6 ;  /* 0x0000000600067310 */ /* 0x000e220000301000 */
[----:B------:R-:W1:Y:S01]  /*5600*/  LDC.64 R4, c[0x0][0x390] ;  /* 0x0000e400ff047b82 */ /* 0x000e620000000a00 */
[----:B------:R-:W-:Y:S01]  /*5610*/  FADD R25, R16, -R25 ;  /* 0x8000001910197221 */ /* 0x000fe20000000000 */
[----:B------:R-:W-:Y:S01]  /*5620*/  BSSY.RECONVERGENT B0, `(.L_x_97) ;  /* 0x0000009000007945 */ /* 0x000fe20003800200 */
[----:B------:R-:W-:-:S03]  /*5630*/  IMAD.MOV.U32 R9, RZ, RZ, RZ ;  /* 0x000000ffff097224 */ /* 0x000fc600078e00ff */
[----:B0-----:R-:W-:Y:S01]  /*5640*/  FSETP.GT.AND P0, PT, R25, R6, PT ;  /* 0x000000061900720b */ /* 0x001fe20003f04000 */
[----:B-1----:R-:W-:-:S12]  /*5650*/  IMAD.WIDE R4, R23, 0x4, R4 ;  /* 0x0000000417047825 */ /* 0x002fd800078e0204 */
[----:B------:R-:W-:Y:S05]  /*5660*/  @!P0 BRA `(.L_x_98) ;  /* 0x0000000000108947 */ /* 0x000fea0003800000 */
[----:B------:R-:W0:Y:S02]  /*5670*/  LDC.64 R2, c[0x0][0x388] ;  /* 0x0000e200ff027b82 */ /* 0x000e240000000a00 */
[----:B0-----:R-:W-:-:S06]  /*5680*/  IMAD.WIDE R2, R23, 0x4, R2 ;  /* 0x0000000417027825 */ /* 0x001fcc00078e0202 */
[----:B------:R-:W2:Y:S02]  /*5690*/  LDG.E R2, desc[UR36][R2.64] ;  /* 0x0000002402027981 */ /* 0x000ea4000c1e1900 */
[----:B--2---:R-:W-:-:S07]  /*56a0*/  LOP3.LUT R9, R2, 0x80000000, RZ, 0xfc, !PT ;  /* 0x8000000002097812 */ /* 0x004fce00078efcff */
.L_x_98:
[----:B------:R-:W-:Y:S05]  /*56b0*/  BSYNC.RECONVERGENT B0 ;  /* 0x0000000000007941 */ /* 0x000fea0003800200 */
.L_x_97:
[----:B------:R-:W-:Y:S01]  /*56c0*/  STG.E desc[UR36][R4.64], R9 ;  /* 0x0000000904007986 */ /* 0x000fe2000c101924 */
[----:B------:R-:W-:Y:S05]  /*56d0*/  EXIT ;  /* 0x000000000000794d */ /* 0x000fea0003800000 */
        .weak           $__internal_0_$__cuda_sm20_dblrcp_rn_slowpath_v3
        .type           $__internal_0_$__cuda_sm20_dblrcp_rn_slowpath_v3,@function
        .size           $__internal_0_$__cuda_sm20_dblrcp_rn_slowpath_v3,($__internal_1_$__cuda_sm20_div_rn_f64_full - $__internal_0_$__cuda_sm20_dblrcp_rn_slowpath_v3)
$__internal_0_$__cuda_sm20_dblrcp_rn_slowpath_v3:
[----:B------:R-:W-:Y:S02]  /*56e0*/  IMAD.MOV.U32 R2, RZ, RZ, R18 ;  /* 0x000000ffff027224 */ /* 0x000fe400078e0012 */
[----:B------:R-:W-:-:S06]  /*56f0*/  IMAD.MOV.U32 R3, RZ, RZ, R19 ;  /* 0x000000ffff037224 */ /* 0x000fcc00078e0013 */
[----:B------:R-:W-:-:S14]  /*5700*/  DSETP.GTU.AND P0, PT, |R2|, +INF , PT ;  /* 0x7ff000000200742a */ /* 0x000fdc0003f0c200 */
[----:B------:R-:W-:Y:S05]  /*5710*/  @P0 BRA `(.L_x_99) ;  /* 0x00000000007c0947 */ /* 0x000fea0003800000 */
[----:B------:R-:W-:-:S05]  /*5720*/  LOP3.LUT R18, R19, 0x7fffffff, RZ, 0xc0, !PT ;  /* 0x7fffffff13127812 */ /* 0x000fca00078ec0ff */
[----:B------:R-:W-:-:S05]  /*5730*/  VIADD R4, R18, 0xffffffff ;  /* 0xffffffff12047836 */ /* 0x000fca0000000000 */
[----:B------:R-:W-:-:S13]  /*5740*/  ISETP.GE.U32.AND P0, PT, R4, 0x7fefffff, PT ;  /* 0x7fefffff0400780c */ /* 0x000fda0003f06070 */
[----:B------:R-:W-:Y:S01]  /*5750*/  @P0 LOP3.LUT R5, R3, 0x7ff00000, RZ, 0x3c, !PT ;  /* 0x7ff0000003050812 */ /* 0x000fe200078e3cff */
[----:B------:R-:W-:Y:S01]  /*5760*/  @P0 IMAD.MOV.U32 R4, RZ, RZ, RZ ;  /* 0x000000ffff040224 */ /* 0x000fe200078e00ff */
[----:B------:R-:W-:Y:S06]  /*5770*/  @P0 BRA `(.L_x_100) ;  /* 0x00000000006c0947 */ /* 0x000fec0003800000 */
[----:B------:R-:W-:-:S13]  /*5780*/  ISETP.GE.U32.AND P0, PT, R18, 0x1000001, PT ;  /* 0x010000011200780c */ /* 0x000fda0003f06070 */
[----:B------:R-:W-:Y:S05]  /*5790*/  @!P0 BRA `(.L_x_101) ;  /* 0x0000000000348947 */ /* 0x000fea0003800000 */
[----:B------:R-:W-:Y:S02]  /*57a0*/  VIADD R5, R3, 0xc0200000 ;  /* 0xc020000003057836 */ /* 0x000fe40000000000 */
[----:B------:R-:W-:Y:S02]  /*57b0*/  IMAD.MOV.U32 R4, RZ, RZ, R2 ;  /* 0x000000ffff047224 */ /* 0x000fe400078e0002 */
[----:B------:R-:W0:Y:S04]  /*57c0*/  MUFU.RCP64H R7, R5 ;  /* 0x0000000500077308 */ /* 0x000e280000001800 */
[----:B0-----:R-:W-:-:S08]  /*57d0*/  DFMA R8, -R4, R6, 1 ;  /* 0x3ff000000408742b */ /* 0x001fd00000000106 */
[----:B------:R-:W-:-:S08]  /*57e0*/  DFMA R8, R8, R8, R8 ;  /* 0x000000080808722b */ /* 0x000fd00000000008 */
[----:B------:R-:W-:-:S08]  /*57f0*/  DFMA R8, R6, R8, R6 ;  /* 0x000000080608722b */ /* 0x000fd00000000006 */
[----:B------:R-:W-:-:S08]  /*5800*/  DFMA R6, -R4, R8, 1 ;  /* 0x3ff000000406742b */ /* 0x000fd00000000108 */
[----:B------:R-:W-:-:S08]  /*5810*/  DFMA R6, R8, R6, R8 ;  /* 0x000000060806722b */ /* 0x000fd00000000008 */
[----:B------:R-:W-:-:S08]  /*5820*/  DMUL R6, R6, 2.2250738585072013831e-308 ;  /* 0x0010000006067828 */ /* 0x000fd00000000000 */
[----:B------:R-:W-:-:S08]  /*5830*/  DFMA R2, -R2, R6, 1 ;  /* 0x3ff000000202742b */ /* 0x000fd00000000106 */
[----:B------:R-:W-:-:S08]  /*5840*/  DFMA R2, R2, R2, R2 ;  /* 0x000000020202722b */ /* 0x000fd00000000002 */
[----:B------:R-:W-:Y:S01]  /*5850*/  DFMA R4, R6, R2, R6 ;  /* 0x000000020604722b */ /* 0x000fe20000000006 */
[----:B------:R-:W-:Y:S10]  /*5860*/  BRA `(.L_x_100) ;  /* 0x0000000000307947 */ /* 0x000ff40003800000 */
.L_x_101:
[----:B------:R-:W-:Y:S01]  /*5870*/  DMUL R2, R2, 8.11296384146066816958e+31 ;  /* 0x4690000002027828 */ /* 0x000fe20000000000 */
[----:B------:R-:W-:-:S05]  /*5880*/  IMAD.MOV.U32 R4, RZ, RZ, R6 ;  /* 0x000000ffff047224 */ /* 0x000fca00078e0006 */
[----:B------:R-:W0:Y:S02]  /*5890*/  MUFU.RCP64H R5, R3 ;  /* 0x0000000300057308 */ /* 0x000e240000001800 */
[----:B0-----:R-:W-:-:S08]  /*58a0*/  DFMA R6, -R2, R4, 1 ;  /* 0x3ff000000206742b */ /* 0x001fd00000000104 */
[----:B------:R-:W-:-:S08]  /*58b0*/  DFMA R6, R6, R6, R6 ;  /* 0x000000060606722b */ /* 0x000fd00000000006 */
[----:B------:R-:W-:-:S08]  /*58c0*/  DFMA R6, R4, R6, R4 ;  /* 0x000000060406722b */ /* 0x000fd00000000004 */
[----:B------:R-:W-:-:S08]  /*58d0*/  DFMA R4, -R2, R6, 1 ;  /* 0x3ff000000204742b */ /* 0x000fd00000000106 */
[----:B------:R-:W-:-:S08]  /*58e0*/  DFMA R4, R6, R4, R6 ;  /* 0x000000040604722b */ /* 0x000fd00000000006 */
[----:B------:R-:W-:Y:S01]  /*58f0*/  DMUL R4, R4, 8.11296384146066816958e+31 ;  /* 0x4690000004047828 */ /* 0x000fe20000000000 */
[----:B------:R-:W-:Y:S10]  /*5900*/  BRA `(.L_x_100) ;  /* 0x0000000000087947 */ /* 0x000ff40003800000 */
.L_x_99:
[----:B------:R-:W-:Y:S01]  /*5910*/  LOP3.LUT R5, R3, 0x80000, RZ, 0xfc, !PT ;  /* 0x0008000003057812 */ /* 0x000fe200078efcff */
[----:B------:R-:W-:-:S07]  /*5920*/  IMAD.MOV.U32 R4, RZ, RZ, R2 ;  /* 0x000000ffff047224 */ /* 0x000fce00078e0002 */
.L_x_100:
[----:B------:R-:W-:Y:S02]  /*5930*/  IMAD.MOV.U32 R2, RZ, RZ, R0 ;  /* 0x000000ffff027224 */ /* 0x000fe400078e0000 */
[----:B------:R-:W-:-:S04]  /*5940*/  IMAD.MOV.U32 R3, RZ, RZ, 0x0 ;  /* 0x00000000ff037424 */ /* 0x000fc800078e00ff */
[----:B------:R-:W-:Y:S05]  /*5950*/  RET.REL.NODEC R2 `(_Z10node_splitPfPiPjiiii) ;  /* 0xffffffa402a87950 */ /* 0x000fea0003c3ffff */
        .weak           $__internal_1_$__cuda_sm20_div_rn_f64_full
        .type           $__internal_1_$__cuda_sm20_div_rn_f64_full,@function
        .size           $__internal_1_$__cuda_sm20_div_rn_f64_full,($__internal_2_$__cuda_sm20_dsqrt_rn_f64_mediumpath_v1 - $__internal_1_$__cuda_sm20_div_rn_f64_full)
$__internal_1_$__cuda_sm20_div_rn_f64_full:
[C---:B------:R-:W-:Y:S01]  /*5960*/  FSETP.GEU.AND P0, PT, |R5|.reuse, 1.469367938527859385e-39, PT ;  /* 0x001000000500780b */ /* 0x040fe20003f0e200 */
[----:B------:R-:W-:Y:S01]  /*5970*/  IMAD.MOV.U32 R7, RZ, RZ, R11 ;  /* 0x000000ffff077224 */ /* 0x000fe200078e000b */
[C---:B------:R-:W-:Y:S01]  /*5980*/  LOP3.LUT R2, R5.reuse, 0x800fffff, RZ, 0xc0, !PT ;  /* 0x800fffff05027812 */ /* 0x040fe200078ec0ff */
[----:B------:R-:W-:Y:S01]  /*5990*/  IMAD.MOV.U32 R8, RZ, RZ, 0x1 ;  /* 0x00000001ff087424 */ /* 0x000fe200078e00ff */
[----:B------:R-:W-:Y:S01]  /*59a0*/  LOP3.LUT R17, R5, 0x7ff00000, RZ, 0xc0, !PT ;  /* 0x7ff0000005117812 */ /* 0x000fe200078ec0ff */
[----:B------:R-:W-:Y:S01]  /*59b0*/  IMAD.MOV.U32 R6, RZ, RZ, R10 ;  /* 0x000000ffff067224 */ /* 0x000fe200078e000a */
[----:B------:R-:W-:Y:S01]  /*59c0*/  LOP3.LUT R3, R2, 0x3ff00000, RZ, 0xfc, !PT ;  /* 0x3ff0000002037812 */ /* 0x000fe200078efcff */
[----:B------:R-:W-:Y:S01]  /*59d0*/  IMAD.MOV.U32 R2, RZ, RZ, R4 ;  /* 0x000000ffff027224 */ /* 0x000fe200078e0004 */
[C---:B------:R-:W-:Y:S01]  /*59e0*/  FSETP.GEU.AND P2, PT, |R7|.reuse, 1.469367938527859385e-39, PT ;  /* 0x001000000700780b */ /* 0x040fe20003f4e200 */
[----:B------:R-:W-:Y:S01]  /*59f0*/  IMAD.MOV.U32 R19, RZ, RZ, 0x1ca00000 ;  /* 0x1ca00000ff137424 */ /* 0x000fe200078e00ff */
[----:B------:R-:W-:Y:S01]  /*5a00*/  LOP3.LUT R20, R7, 0x7ff00000, RZ, 0xc0, !PT ;  /* 0x7ff0000007147812 */ /* 0x000fe200078ec0ff */
[----:B------:R-:W-:Y:S02]  /*5a10*/  BSSY.RECONVERGENT B1, `(.L_x_102) ;  /* 0x000004e000017945 */ /* 0x000fe40003800200 */
[----:B------:R-:W-:Y:S01]  /*5a20*/  @!P0 DMUL R2, R4, 8.98846567431157953865e+307 ;  /* 0x7fe0000004028828 */ /* 0x000fe20000000000 */
[----:B------:R-:W-:Y:S01]  /*5a30*/  ISETP.GE.U32.AND P1, PT, R20, R17, PT ;  /* 0x000000111400720c */ /* 0x000fe20003f26070 */
[----:B------:R-:W-:-:S04]  /*5a40*/  IMAD.MOV.U32 R18, RZ, RZ, R20 ;  /* 0x000000ffff127224 */ /* 0x000fc800078e0014 */
[----:B------:R-:W0:Y:S02]  /*5a50*/  MUFU.RCP64H R9, R3 ;  /* 0x0000000300097308 */ /* 0x000e240000001800 */
[----:B------:R-:W-:Y:S02]  /*5a60*/  @!P2 LOP3.LUT R12, R5, 0x7ff00000, RZ, 0xc0, !PT ;  /* 0x7ff00000050ca812 */ /* 0x000fe400078ec0ff */
[----:B------:R-:W-:Y:S02]  /*5a70*/  @!P0 LOP3.LUT R17, R3, 0x7ff00000, RZ, 0xc0, !PT ;  /* 0x7ff0000003118812 */ /* 0x000fe400078ec0ff */
[----:B------:R-:W-:-:S03]  /*5a80*/  @!P2 ISETP.GE.U32.AND P3, PT, R20, R12, PT ;  /* 0x0000000c1400a20c */ /* 0x000fc60003f66070 */
[----:B------:R-:W-:Y:S01]  /*5a90*/  VIADD R22, R17, 0xffffffff ;  /* 0xffffffff11167836 */ /* 0x000fe20000000000 */
[----:B0-----:R-:W-:-:S08]  /*5aa0*/  DFMA R10, R8, -R2, 1 ;  /* 0x3ff00000080a742b */ /* 0x001fd00000000802 */
[----:B------:R-:W-:-:S08]  /*5ab0*/  DFMA R10, R10, R10, R10 ;  /* 0x0000000a0a0a722b */ /* 0x000fd0000000000a */
[----:B------:R-:W-:Y:S01]  /*5ac0*/  DFMA R12, R8, R10, R8 ;  /* 0x0000000a080c722b */ /* 0x000fe20000000008 */
[C---:B------:R-:W-:Y:S01]  /*5ad0*/  @!P2 SEL R11, R19.reuse, 0x63400000, !P3 ;  /* 0x63400000130ba807 */ /* 0x040fe20005800000 */
[----:B------:R-:W-:Y:S01]  /*5ae0*/  IMAD.MOV.U32 R8, RZ, RZ, R6 ;  /* 0x000000ffff087224 */ /* 0x000fe200078e0006 */
[----:B------:R-:W-:Y:S01]  /*5af0*/  SEL R9, R19, 0x63400000, !P1 ;  /* 0x6340000013097807 */ /* 0x000fe20004800000 */
[----:B------:R-:W-:Y:S01]  /*5b00*/  @!P2 IMAD.MOV.U32 R10, RZ, RZ, RZ ;  /* 0x000000ffff0aa224 */ /* 0x000fe200078e00ff */
[--C-:B------:R-:W-:Y:S02]  /*5b10*/  @!P2 LOP3.LUT R11, R11, 0x80000000, R7.reuse, 0xf8, !PT ;  /* 0x800000000b0ba812 */ /* 0x100fe400078ef807 */
[----:B------:R-:W-:Y:S01]  /*5b20*/  LOP3.LUT R9, R9, 0x800fffff, R7, 0xf8, !PT ;  /* 0x800fffff09097812 */ /* 0x000fe200078ef807 */
[----:B------:R-:W-:Y:S01]  /*5b30*/  DFMA R14, R12, -R2, 1 ;  /* 0x3ff000000c0e742b */ /* 0x000fe20000000802 */
[----:B------:R-:W-:-:S06]  /*5b40*/  @!P2 LOP3.LUT R11, R11, 0x100000, RZ, 0xfc, !PT ;  /* 0x001000000b0ba812 */ /* 0x000fcc00078efcff */
[----:B------:R-:W-:Y:S02]  /*5b50*/  @!P2 DFMA R8, R8, 2, -R10 ;  /* 0x400000000808a82b */ /* 0x000fe4000000080a */
[----:B------:R-:W-:-:S08]  /*5b60*/  DFMA R14, R12, R14, R12 ;  /* 0x0000000e0c0e722b */ /* 0x000fd0000000000c */
[----:B------:R-:W-:Y:S01]  /*5b70*/  @!P2 LOP3.LUT R18, R9, 0x7ff00000, RZ, 0xc0, !PT ;  /* 0x7ff000000912a812 */ /* 0x000fe200078ec0ff */
[----:B------:R-:W-:-:S04]  /*5b80*/  DMUL R10, R14, R8 ;  /* 0x000000080e0a7228 */ /* 0x000fc80000000000 */
[----:B------:R-:W-:-:S04]  /*5b90*/  VIADD R21, R18, 0xffffffff ;  /* 0xffffffff12157836 */ /* 0x000fc80000000000 */
[----:B------:R-:W-:Y:S01]  /*5ba0*/  DFMA R12, R10, -R2, R8 ;  /* 0x800000020a0c722b */ /* 0x000fe20000000008 */
[----:B------:R-:W-:-:S04]  /*5bb0*/  ISETP.GT.U32.AND P0, PT, R21, 0x7feffffe, PT ;  /* 0x7feffffe1500780c */ /* 0x000fc80003f04070 */
[----:B------:R-:W-:-:S03]  /*5bc0*/  ISETP.GT.U32.OR P0, PT, R22, 0x7feffffe, P0 ;  /* 0x7feffffe1600780c */ /* 0x000fc60000704470 */
[----:B------:R-:W-:-:S10]  /*5bd0*/  DFMA R12, R14, R12, R10 ;  /* 0x0000000c0e0c722b */ /* 0x000fd4000000000a */
[----:B------:R-:W-:Y:S05]  /*5be0*/  @P0 BRA `(.L_x_103) ;  /* 0x00000000006c0947 */ /* 0x000fea0003800000 */
[----:B------:R-:W-:-:S04]  /*5bf0*/  LOP3.LUT R7, R5, 0x7ff00000, RZ, 0xc0, !PT ;  /* 0x7ff0000005077812 */ /* 0x000fc800078ec0ff */
[CC--:B------:R-:W-:Y:S02]  /*5c00*/  VIADDMNMX R6, R20.reuse, -R7.reuse, 0xb9600000, !PT ;  /* 0xb960000014067446 */ /* 0x0c0fe40007800907 */
[----:B------:R-:W-:Y:S02]  /*5c10*/  ISETP.GE.U32.AND P0, PT, R20, R7, PT ;  /* 0x000000071400720c */ /* 0x000fe40003f06070 */
[----:B------:R-:W-:Y:S02]  /*5c20*/  VIMNMX R6, PT, PT, R6, 0x46a00000, PT ;  /* 0x46a0000006067848 */ /* 0x000fe40003fe0100 */
[----:B------:R-:W-:-:S05]  /*5c30*/  SEL R19, R19, 0x63400000, !P0 ;  /* 0x6340000013137807 */ /* 0x000fca0004000000 */
[----:B------:R-:W-:Y:S02]  /*5c40*/  IMAD.IADD R14, R6, 0x1, -R19 ;  /* 0x00000001060e7824 */ /* 0x000fe400078e0a13 */
[----:B------:R-:W-:Y:S02]  /*5c50*/  IMAD.MOV.U32 R6, RZ, RZ, RZ ;  /* 0x000000ffff067224 */ /* 0x000fe400078e00ff */
[----:B------:R-:W-:-:S06]  /*5c60*/  VIADD R7, R14, 0x7fe00000 ;  /* 0x7fe000000e077836 */ /* 0x000fcc0000000000 */
[----:B------:R-:W-:-:S10]  /*5c70*/  DMUL R10, R12, R6 ;  /* 0x000000060c0a7228 */ /* 0x000fd40000000000 */
[----:B------:R-:W-:-:S13]  /*5c80*/  FSETP.GTU.AND P0, PT, |R11|, 1.469367938527859385e-39, PT ;  /* 0x001000000b00780b */ /* 0x000fda0003f0c200 */
[----:B------:R-:W-:Y:S05]  /*5c90*/  @P0 BRA `(.L_x_104) ;  /* 0x0000000000940947 */ /* 0x000fea0003800000 */
[----:B------:R-:W-:Y:S01]  /*5ca0*/  DFMA R2, R12, -R2, R8 ;  /* 0x800000020c02722b */ /* 0x000fe20000000008 */
[----:B------:R-:W-:-:S09]  /*5cb0*/  IMAD.MOV.U32 R6, RZ, RZ, RZ ;  /* 0x000000ffff067224 */ /* 0x000fd200078e00ff */
[C---:B------:R-:W-:Y:S02]  /*5cc0*/  FSETP.NEU.AND P0, PT, R3.reuse, RZ, PT ;  /* 0x000000ff0300720b */ /* 0x040fe40003f0d000 */
[----:B------:R-:W-:-:S04]  /*5cd0*/  LOP3.LUT R5, R3, 0x80000000, R5, 0x48, !PT ;  /* 0x8000000003057812 */ /* 0x000fc800078e4805 */
[----:B------:R-:W-:-:S07]  /*5ce0*/  LOP3.LUT R7, R5, R7, RZ, 0xfc, !PT ;  /* 0x0000000705077212 */ /* 0x000fce00078efcff */
[----:B------:R-:W-:Y:S05]  /*5cf0*/  @!P0 BRA `(.L_x_104) ;  /* 0x00000000007c8947 */ /* 0x000fea0003800000 */
[----:B------:R-:W-:Y:S01]  /*5d00*/  IMAD.MOV R3, RZ, RZ, -R14 ;  /* 0x000000ffff037224 */ /* 0x000fe200078e0a0e */
[----:B------:R-:W-:Y:S01]  /*5d10*/  DMUL.RP R6, R12, R6 ;  /* 0x000000060c067228 */ /* 0x000fe20000008000 */
[----:B------:R-:W-:-:S06]  /*5d20*/  IMAD.MOV.U32 R2, RZ, RZ, RZ ;  /* 0x000000ffff027224 */ /* 0x000fcc00078e00ff */
[----:B------:R-:W-:-:S03]  /*5d30*/  DFMA R2, R10, -R2, R12 ;  /* 0x800000020a02722b */ /* 0x000fc6000000000c */
[----:B------:R-:W-:-:S03]  /*5d40*/  LOP3.LUT R5, R7, R5, RZ, 0x3c, !PT ;  /* 0x0000000507057212 */ /* 0x000fc600078e3cff */
[----:B------:R-:W-:-:S04]  /*5d50*/  IADD3 R2, PT, PT, -R14, -0x43300000, RZ ;  /* 0xbcd000000e027810 */ /* 0x000fc80007ffe1ff */
[----:B------:R-:W-:-:S04]  /*5d60*/  FSETP.NEU.AND P0, PT, |R3|, R2, PT ;  /* 0x000000020300720b */ /* 0x000fc80003f0d200 */
[----:B------:R-:W-:Y:S02]  /*5d70*/  FSEL R10, R6, R10, !P0 ;  /* 0x0000000a060a7208 */ /* 0x000fe40004000000 */
[----:B------:R-:W-:Y:S01]  /*5d80*/  FSEL R11, R5, R11, !P0 ;  /* 0x0000000b050b7208 */ /* 0x000fe20004000000 */
[----:B------:R-:W-:Y:S06]  /*5d90*/  BRA `(.L_x_104) ;  /* 0x0000000000547947 */ /* 0x000fec0003800000 */
.L_x_103:
[----:B------:R-:W-:-:S14]  /*5da0*/  DSETP.NAN.AND P0, PT, R6, R6, PT ;  /* 0x000000060600722a */ /* 0x000fdc0003f08000 */
[----:B------:R-:W-:Y:S05]  /*5db0*/  @P0 BRA `(.L_x_105) ;  /* 0x0000000000440947 */ /* 0x000fea0003800000 */
[----:B------:R-:W-:-:S14]  /*5dc0*/  DSETP.NAN.AND P0, PT, R4, R4, PT ;  /* 0x000000040400722a */ /* 0x000fdc0003f08000 */
[----:B------:R-:W-:Y:S05]  /*5dd0*/  @P0 BRA `(.L_x_106) ;  /* 0x0000000000300947 */ /* 0x000fea0003800000 */
[----:B------:R-:W-:Y:S01]  /*5de0*/  ISETP.NE.AND P0, PT, R18, R17, PT ;  /* 0x000000111200720c */ /* 0x000fe20003f05270 */
[----:B------:R-:W-:Y:S02]  /*5df0*/  IMAD.MOV.U32 R10, RZ, RZ, 0x0 ;  /* 0x00000000ff0a7424 */ /* 0x000fe400078e00ff */
[----:B------:R-:W-:-:S10]  /*5e00*/  IMAD.MOV.U32 R11, RZ, RZ, -0x80000 ;  /* 0xfff80000ff0b7424 */ /* 0x000fd400078e00ff */
[----:B------:R-:W-:Y:S05]  /*5e10*/  @!P0 BRA `(.L_x_104) ;  /* 0x0000000000348947 */ /* 0x000fea0003800000 */
[----:B------:R-:W-:Y:S02]  /*5e20*/  ISETP.NE.AND P0, PT, R18, 0x7ff00000, PT ;  /* 0x7ff000001200780c */ /* 0x000fe40003f05270 */
[----:B------:R-:W-:Y:S02]  /*5e30*/  LOP3.LUT R11, R7, 0x80000000, R5, 0x48, !PT ;  /* 0x80000000070b7812 */ /* 0x000fe400078e4805 */
[----:B------:R-:W-:-:S13]  /*5e40*/  ISETP.EQ.OR P0, PT, R17, RZ, !P0 ;  /* 0x000000ff1100720c */ /* 0x000fda0004702670 */
[----:B------:R-:W-:Y:S01]  /*5e50*/  @P0 LOP3.LUT R2, R11, 0x7ff00000, RZ, 0xfc, !PT ;  /* 0x7ff000000b020812 */ /* 0x000fe200078efcff */
[----:B------:R-:W-:Y:S02]  /*5e60*/  @!P0 IMAD.MOV.U32 R10, RZ, RZ, RZ ;  /* 0x000000ffff0a8224 */ /* 0x000fe400078e00ff */
[----:B------:R-:W-:Y:S02]  /*5e70*/  @P0 IMAD.MOV.U32 R10, RZ, RZ, RZ ;  /* 0x000000ffff0a0224 */ /* 0x000fe400078e00ff */
[----:B------:R-:W-:Y:S01]  /*5e80*/  @P0 IMAD.MOV.U32 R11, RZ, RZ, R2 ;  /* 0x000000ffff0b0224 */ /* 0x000fe200078e0002 */
[----:B------:R-:W-:Y:S06]  /*5e90*/  BRA `(.L_x_104) ;  /* 0x0000000000147947 */ /* 0x000fec0003800000 */
.L_x_106:
[----:B------:R-:W-:Y:S01]  /*5ea0*/  LOP3.LUT R11, R5, 0x80000, RZ, 0xfc, !PT ;  /* 0x00080000050b7812 */ /* 0x000fe200078efcff */
[----:B------:R-:W-:Y:S01]  /*5eb0*/  IMAD.MOV.U32 R10, RZ, RZ, R4 ;  /* 0x000000ffff0a7224 */ /* 0x000fe200078e0004 */
[----:B------:R-:W-:Y:S06]  /*5ec0*/  BRA `(.L_x_104) ;  /* 0x0000000000087947 */ /* 0x000fec0003800000 */
.L_x_105:
[----:B------:R-:W-:Y:S01]  /*5ed0*/  LOP3.LUT R11, R7, 0x80000, RZ, 0xfc, !PT ;  /* 0x00080000070b7812 */ /* 0x000fe200078efcff */
[----:B------:R-:W-:-:S07]  /*5ee0*/  IMAD.MOV.U32 R10, RZ, RZ, R6 ;  /* 0x000000ffff0a7224 */ /* 0x000fce00078e0006 */
.L_x_104:
[----:B------:R-:W-:Y:S05]  /*5ef0*/  BSYNC.RECONVERGENT B1 ;  /* 0x0000000000017941 */ /* 0x000fea0003800200 */
.L_x_102:
[----:B------:R-:W-:Y:S02]  /*5f00*/  IMAD.MOV.U32 R2, RZ, RZ, R0 ;  /* 0x000000ffff027224 */ /* 0x000fe400078e0000 */
[----:B------:R-:W-:-:S04]  /*5f10*/  IMAD.MOV.U32 R3, RZ, RZ, 0x0 ;  /* 0x00000000ff037424 */ /* 0x000fc800078e00ff */
[----:B------:R-:W-:Y:S05]  /*5f20*/  RET.REL.NODEC R2 `(_Z10node_splitPfPiPjiiii) ;  /* 0xffffffa002347950 */ /* 0x000fea0003c3ffff */
        .weak           $__internal_2_$__cuda_sm20_dsqrt_rn_f64_mediumpath_v1
        .type           $__internal_2_$__cuda_sm20_dsqrt_rn_f64_mediumpath_v1,@function
        .size           $__internal_2_$__cuda_sm20_dsqrt_rn_f64_mediumpath_v1,(.L_x_132 - $__internal_2_$__cuda_sm20_dsqrt_rn_f64_mediumpath_v1)
$__internal_2_$__cuda_sm20_dsqrt_rn_f64_mediumpath_v1:
[----:B------:R-:W-:Y:S01]  /*5f30*/  ISETP.GE.U32.AND P0, PT, R4, -0x3400000, PT ;  /* 0xfcc000000400780c */ /* 0x000fe20003f06070 */
[----:B------:R-:W-:Y:S01]  /*5f40*/  BSSY.RECONVERGENT B1, `(.L_x_107) ;  /* 0x0000028000017945 */ /* 0x000fe20003800200 */
[----:B------:R-:W-:Y:S02]  /*5f50*/  IMAD.MOV.U32 R4, RZ, RZ, R2 ;  /* 0x000000ffff047224 */ /* 0x000fe400078e0002 */
[----:B------:R-:W-:Y:S02]  /*5f60*/  IMAD.MOV.U32 R5, RZ, RZ, R3 ;  /* 0x000000ffff057224 */ /* 0x000fe400078e0003 */
[----:B------:R-:W-:Y:S02]  /*5f70*/  IMAD.MOV.U32 R8, RZ, RZ, R10 ;  /* 0x000000ffff087224 */ /* 0x000fe400078e000a */
[----:B------:R-:W-:Y:S02]  /*5f80*/  IMAD.MOV.U32 R2, RZ, RZ, R14 ;  /* 0x000000ffff027224 */ /* 0x000fe400078e000e */
[----:B------:R-:W-:-:S03]  /*5f90*/  IMAD.MOV.U32 R3, RZ, RZ, R15 ;  /* 0x000000ffff037224 */ /* 0x000fc600078e000f */
[----:B------:R-:W-:Y:S05]  /*5fa0*/  @!P0 BRA `(.L_x_108) ;  /* 0x0000000000208947 */ /* 0x000fea0003800000 */
[----:B------:R-:W-:-:S10]  /*5fb0*/  DFMA.RM R2, R2, R8, R12 ;  /* 0x000000080202722b */ /* 0x000fd4000000400c */
[----:B------:R-:W-:-:S05]  /*5fc0*/  IADD3 R6, P0, PT, R2, 0x1, RZ ;  /* 0x0000000102067810 */ /* 0x000fca0007f1e0ff */
[----:B------:R-:W-:-:S06]  /*5fd0*/  IMAD.X R7, RZ, RZ, R3, P0 ;  /* 0x000000ffff077224 */ /* 0x000fcc00000e0603 */
[----:B------:R-:W-:-:S08]  /*5fe0*/  DFMA.RP R4, -R2, R6, R4 ;  /* 0x000000060204722b */ /* 0x000fd00000008104 */
[----:B------:R-:W-:-:S06]  /*5ff0*/  DSETP.GT.AND P0, PT, R4, RZ, PT ;  /* 0x000000ff0400722a */ /* 0x000fcc0003f04000 */
[----:B------:R-:W-:Y:S02]  /*6000*/  FSEL R2, R6, R2, P0 ;  /* 0x0000000206027208 */ /* 0x000fe40000000000 */
[----:B------:R-:W-:Y:S01]  /*6010*/  FSEL R3, R7, R3, P0 ;  /* 0x0000000307037208 */ /* 0x000fe20000000000 */
[----:B------:R-:W-:Y:S06]  /*6020*/  BRA `(.L_x_109) ;  /* 0x0000000000647947 */ /* 0x000fec0003800000 */
.L_x_108:
[----:B------:R-:W-:-:S14]  /*6030*/  DSETP.NE.AND P0, PT, R4, RZ, PT ;  /* 0x000000ff0400722a */ /* 0x000fdc0003f05000 */
[----:B------:R-:W-:Y:S05]  /*6040*/  @!P0 BRA `(.L_x_110) ;  /* 0x0000000000588947 */ /* 0x000fea0003800000 */
[----:B------:R-:W-:-:S13]  /*6050*/  ISETP.GE.AND P0, PT, R5, RZ, PT ;  /* 0x000000ff0500720c */ /* 0x000fda0003f06270 */
[----:B------:R-:W-:Y:S02]  /*6060*/  @!P0 IMAD.MOV.U32 R2, RZ, RZ, 0x0 ;  /* 0x00000000ff028424 */ /* 0x000fe400078e00ff */
[----:B------:R-:W-:Y:S01]  /*6070*/  @!P0 IMAD.MOV.U32 R3, RZ, RZ, -0x80000 ;  /* 0xfff80000ff038424 */ /* 0x000fe200078e00ff */
[----:B------:R-:W-:Y:S06]  /*6080*/  @!P0 BRA `(.L_x_109) ;  /* 0x00000000004c8947 */ /* 0x000fec0003800000 */
[----:B------:R-:W-:-:S13]  /*6090*/  ISETP.GT.AND P0, PT, R5, 0x7fefffff, PT ;  /* 0x7fefffff0500780c */ /* 0x000fda0003f04270 */
[----:B------:R-:W-:Y:S05]  /*60a0*/  @P0 BRA `(.L_x_110) ;  /* 0x0000000000400947 */ /* 0x000fea0003800000 */
[----:B------:R-:W-:Y:S01]  /*60b0*/  DMUL R2, R4, 8.11296384146066816958e+31 ;  /* 0x4690000004027828 */ /* 0x000fe20000000000 */
[----:B------:R-:W-:Y:S02]  /*60c0*/  IMAD.MOV.U32 R8, RZ, RZ, 0x0 ;  /* 0x00000000ff087424 */ /* 0x000fe400078e00ff */
[----:B------:R-:W-:Y:S02]  /*60d0*/  IMAD.MOV.U32 R4, RZ, RZ, RZ ;  /* 0x000000ffff047224 */ /* 0x000fe400078e00ff */
[----:B------:R-:W-:Y:S01]  /*60e0*/  IMAD.MOV.U32 R9, RZ, RZ, 0x3fd80000 ;  /* 0x3fd80000ff097424 */ /* 0x000fe200078e00ff */
[----:B------:R-:W0:Y:S03]  /*60f0*/  MUFU.RSQ64H R5, R3 ;  /* 0x0000000300057308 */ /* 0x000e260000001c00 */
[----:B0-----:R-:W-:-:S08]  /*6100*/  DMUL R6, R4, R4 ;  /* 0x0000000404067228 */ /* 0x001fd00000000000 */
[----:B------:R-:W-:-:S08]  /*6110*/  DFMA R6, R2, -R6, 1 ;  /* 0x3ff000000206742b */ /* 0x000fd00000000806 */
[----:B------:R-:W-:Y:S02]  /*6120*/  DFMA R8, R6, R8, 0.5 ;  /* 0x3fe000000608742b */ /* 0x000fe40000000008 */
[----:B------:R-:W-:-:S08]  /*6130*/  DMUL R6, R4, R6 ;  /* 0x0000000604067228 */ /* 0x000fd00000000000 */
[----:B------:R-:W-:-:S08]  /*6140*/  DFMA R6, R8, R6, R4 ;  /* 0x000000060806722b */ /* 0x000fd00000000004 */
[----:B------:R-:W-:Y:S02]  /*6150*/  DMUL R4, R2, R6 ;  /* 0x0000000602047228 */ /* 0x000fe40000000000 */
[----:B------:R-:W-:-:S06]  /*6160*/  VIADD R7, R7, 0xfff00000 ;  /* 0xfff0000007077836 */ /* 0x000fcc0000000000 */
[----:B------:R-:W-:-:S08]  /*6170*/  DFMA R8, R4, -R4, R2 ;  /* 0x800000040408722b */ /* 0x000fd00000000002 */
[----:B------:R-:W-:-:S10]  /*6180*/  DFMA R2, R6, R8, R4 ;  /* 0x000000080602722b */ /* 0x000fd40000000004 */
[----:B------:R-:W-:Y:S01]  /*6190*/  VIADD R3, R3, 0xfcb00000 ;  /* 0xfcb0000003037836 */ /* 0x000fe20000000000 */
[----:B------:R-:W-:Y:S06]  /*61a0*/  BRA `(.L_x_109) ;  /* 0x0000000000047947 */ /* 0x000fec0003800000 */
.L_x_110:
[----:B------:R-:W-:-:S11]  /*61b0*/  DADD R2, R4, R4 ;  /* 0x0000000004027229 */ /* 0x000fd60000000004 */
.L_x_109:
[----:B------:R-:W-:Y:S05]  /*61c0*/  BSYNC.RECONVERGENT B1 ;  /* 0x0000000000017941 */ /* 0x000fea0003800200 */
.L_x_107:
[----:B------:R-:W-:Y:S02]  /*61d0*/  IMAD.MOV.U32 R6, RZ, RZ, R2 ;  /* 0x000000ffff067224 */ /* 0x000fe400078e0002 */
[----:B------:R-:W-:Y:S02]  /*61e0*/  IMAD.MOV.U32 R7, RZ, RZ, R3 ;  /* 0x000000ffff077224 */ /* 0x000fe400078e0003 */
[----:B------:R-:W-:Y:S02]  /*61f0*/  IMAD.MOV.U32 R2, RZ, RZ, R0 ;  /* 0x000000ffff027224 */ /* 0x000fe400078e0000 */
[----:B------:R-:W-:-:S04]  /*6200*/  IMAD.MOV.U32 R3, RZ, RZ, 0x0 ;  /* 0x00000000ff037424 */ /* 0x000fc800078e00ff */
[----:B------:R-:W-:Y:S05]  /*6210*/  RET.REL.NODEC R2 `(_Z10node_splitPfPiPjiiii) ;  /* 0xffffff9c02787950 */ /* 0x000fea0003c3ffff */
.L_x_111:
        /* <DEDUP_REMOVED lines=14> */
.L_x_132:


//--------------------- .text._Z24compute_information_gainPiS_i --------------------------
	.section	.text._Z24compute_information_gainPiS_i,"ax",@progbits
	.align	128
        .global         _Z24compute_information_gainPiS_i
        .type           _Z24compute_information_gainPiS_i,@function
        .size           _Z24compute_information_gainPiS_i,(.L_x_135 - _Z24compute_information_gainPiS_i)
        .other          _Z24compute_information_gainPiS_i,@"STO_CUDA_ENTRY STV_DEFAULT"
_Z24compute_information_gainPiS_i:
.text._Z24compute_information_gainPiS_i:
[----:B------:R-:W-:Y:S01]  /*0000*/  LDC R1, c[0x0][0x37c] ;  /* 0x0000df00ff017b82 */ /* 0x000fe20000000800 */
[----:B------:R-:W0:Y:S07]  /*0010*/  S2R R11, SR_TID.X ;  /* 0x00000000000b7919 */ /* 0x000e2e0000002100 */
[----:B------:R-:W-:Y:S01]  /*0020*/  S2UR UR4, SR_CTAID.X ;  /* 0x00000000000479c3 */ /* 0x000fe20000002500 */
[----:B------:R-:W1:Y:S01]  /*0030*/  LDCU UR7, c[0x0][0x390] ;  /* 0x00007200ff0777ac */ /* 0x000e620008000800 */
[----:B------:R-:W-:Y:S01]  /*0040*/  IMAD.MOV.U32 R15, RZ, RZ, RZ ;  /* 0x000000ffff0f7224 */ /* 0x000fe200078e00ff */
[----:B------:R-:W2:Y:S05]  /*0050*/  LDCU UR6, c[0x0][0x370] ;  /* 0x00006e00ff0677ac */ /* 0x000eaa0008000800 */
[----:B------:R-:W2:Y:S01]  /*0060*/  S2UR UR5, SR_CTAID.Y ;  /* 0x00000000000579c3 */ /* 0x000ea20000002600 */
[----:B------:R-:W3:Y:S07]  /*0070*/  LDCU.64 UR8, c[0x0][0x358] ;  /* 0x00006b00ff0877ac */ /* 0x000eee0008000a00 */
[----:B------:R-:W0:Y:S01]  /*0080*/  LDC R8, c[0x0][0x360] ;  /* 0x0000d800ff087b82 */ /* 0x000e220000000800 */
[----:B-1----:R-:W-:-:S02]  /*0090*/  UISETP.GE.AND UP0, UPT, UR7, 0x1, UPT ;  /* 0x000000010700788c */ /* 0x002fc4000bf06270 */
[----:B--2---:R-:W-:-:S06]  /*00a0*/  UIMAD UR4, UR5, UR6, UR4 ;  /* 0x00000006050472a4 */ /* 0x004fcc000f8e0204 */
[----:B0-----:R-:W-:Y:S01]  /*00b0*/  IMAD R8, R8, UR4, R11 ;  /* 0x0000000408087c24 */ /* 0x001fe2000f8e020b */
[----:B---3--:R-:W-:Y:S06]  /*00c0*/  BRA.U !UP0, `(.L_x_112) ;  /* 0x0000001908207547 */ /* 0x008fec000b800000 */
[----:B------:R-:W0:Y:S02]  /*00d0*/  LDC.64 R2, c[0x0][0x380] ;  /* 0x0000e000ff027b82 */ /* 0x000e240000000a00 */
[----:B0-----:R-:W-:-:S05]  /*00e0*/  IMAD.WIDE R2, R8, 0x4, R2 ;  /* 0x0000000408027825 */ /* 0x001fca00078e0202 */
[----:B------:R0:W5:Y:S01]  /*00f0*/  LDG.E R0, desc[UR8][R2.64] ;  /* 0x0000000802007981 */ /* 0x000162000c1e1900 */
[----:B------:R-:W-:Y:S01]  /*0100*/  UISETP.GE.U32.AND UP1, UPT, UR7, 0x4, UPT ;  /* 0x000000040700788c */ /* 0x000fe2000bf26070 */
[----:B------:R-:W-:Y:S01]  /*0110*/  HFMA2 R9, -RZ, RZ, 0, 0 ;  /* 0x00000000ff097431 */ /* 0x000fe200000001ff */
[----:B------:R-:W-:Y:S01]  /*0120*/  ULOP3.LUT UR5, UR7, 0x3, URZ, 0xc0, !UPT ;  /* 0x0000000307057892 */ /* 0x000fe2000f8ec0ff */
[----:B------:R-:W-:-:S03]  /*0130*/  IMAD.MOV.U32 R15, RZ, RZ, RZ ;  /* 0x000000ffff0f7224 */ /* 0x000fc600078e00ff */
[----:B------:R-:W-:-:S03]  /*0140*/  UISETP.NE.AND UP0, UPT, UR5, URZ, UPT ;  /* 0x000000ff0500728c */ /* 0x000fc6000bf05270 */
[----:B0-----:R-:W-:Y:S08]  /*0150*/  BRA.U !UP1, `(.L_x_113) ;  /* 0x0000000d09507547 */ /* 0x001ff0000b800000 */
[----:B-----5:R-:W-:Y:S01]  /*0160*/  IABS R6, R0 ;  /* 0x0000000000067213 */ /* 0x020fe20000000000 */
[----:B------:R-:W-:Y:S01]  /*0170*/  ULOP3.LUT UR4, UR7, 0x7ffffffc, URZ, 0xc0, !UPT ;  /* 0x7ffffffc07047892 */ /* 0x000fe2000f8ec0ff */
[----:B------:R-:W-:Y:S01]  /*0180*/  IADD3 R10, P0, PT, R2, 0x14, RZ ;  /* 0x00000014020a7810 */ /* 0x000fe20007f1e0ff */
[----:B------:R-:W-:Y:S01]  /*0190*/  IMAD.MOV.U32 R15, RZ, RZ, RZ ;  /* 0x000000ffff0f7224 */ /* 0x000fe200078e00ff */
[----:B------:R-:W0:Y:S01]  /*01a0*/  I2F.RP R9, R6 ;  /* 0x0000000600097306 */ /* 0x000e220000209400 */
[----:B------:R-:W-:-:S07]  /*01b0*/  UIADD3 UR6, UPT, UPT, -UR4, URZ, URZ ;  /* 0x000000ff04067290 */ /* 0x000fce000fffe1ff */
[----:B0-----:R-:W0:Y:S02]  /*01c0*/  MUFU.RCP R9, R9 ;  /* 0x0000000900097308 */ /* 0x001e240000001000 */
[----:B0-----:R-:W-:Y:S01]  /*01d0*/  IADD3 R4, PT, PT, R9, 0xffffffe, RZ ;  /* 0x0ffffffe09047810 */ /* 0x001fe20007ffe0ff */
[----:B------:R-:W-:-:S05]  /*01e0*/  IMAD.U32 R9, RZ, RZ, UR4 ;  /* 0x00000004ff097e24 */ /* 0x000fca000f8e00ff */
[----:B------:R0:W1:Y:S02]  /*01f0*/  F2I.FTZ.U32.TRUNC.NTZ R5, R4 ;  /* 0x0000000400057305 */ /* 0x000064000021f000 */
[----:B0-----:R-:W-:Y:S01]  /*0200*/  MOV R4, RZ ;  /* 0x000000ff00047202 */ /* 0x001fe20000000f00 */
[----:B-1----:R-:W-:-:S04]  /*0210*/  IMAD.MOV R7, RZ, RZ, -R5 ;  /* 0x000000ffff077224 */ /* 0x002fc800078e0a05 */
[----:B------:R-:W-:-:S04]  /*0220*/  IMAD R7, R7, R6, RZ ;  /* 0x0000000607077224 */ /* 0x000fc800078e02ff */
[----:B------:R-:W-:Y:S01]  /*0230*/  IMAD.HI.U32 R7, R5, R7, R4 ;  /* 0x0000000705077227 */ /* 0x000fe200078e0004 */
[----:B------:R-:W-:-:S07]  /*0240*/  IADD3.X R5, PT, PT, RZ, R3, RZ, P0, !PT ;  /* 0x00000003ff057210 */ /* 0x000fce00007fe4ff */
.L_x_114:
[----:B------:R-:W-:-:S05]  /*0250*/  MOV R4, R10 ;  /* 0x0000000a00047202 */ /* 0x000fca0000000f00 */
[----:B------:R-:W2:Y:S04]  /*0260*/  LDG.E R23, desc[UR8][R4.64+-0xc] ;  /* 0xfffff40804177981 */ /* 0x000ea8000c1e1900 */
[----:B------:R-:W3:Y:S04]  /*0270*/  LDG.E R21, desc[UR8][R4.64+-0x8] ;  /* 0xfffff80804157981 */ /* 0x000ee8000c1e1900 */
[----:B------:R-:W4:Y:S04]  /*0280*/  LDG.E R13, desc[UR8][R4.64+-0x4] ;  /* 0xfffffc08040d7981 */ /* 0x000f28000c1e1900 */
[----:B------:R-:W5:Y:S01]  /*0290*/  LDG.E R17, desc[UR8][R4.64] ;  /* 0x0000000804117981 */ /* 0x000f62000c1e1900 */
[-C--:B------:R-:W-:Y:S01]  /*02a0*/  IABS R10, R0.reuse ;  /* 0x00000000000a7213 */ /* 0x080fe20000000000 */
[----:B------:R-:W-:Y:S01]  /*02b0*/  UIADD3 UR6, UPT, UPT, UR6, 0x4, URZ ;  /* 0x0000000406067890 */ /* 0x000fe2000fffe0ff */
[----:B------:R-:W-:-:S02]  /*02c0*/  IABS R16, R0 ;  /* 0x0000000000107213 */ /* 0x000fc40000000000 */
[----:B0-----:R-:W-:Y:S01]  /*02d0*/  I2FP.F32.S32 R15, R15 ;  /* 0x0000000f000f7245 */ /* 0x001fe20000201400 */
[----:B------:R-:W-:Y:S01]  /*02e0*/  IMAD.MOV R19, RZ, RZ, -R10 ;  /* 0x000000ffff137224 */ /* 0x000fe200078e0a0a */
[----:B------:R-:W-:Y:S01]  /*02f0*/  UISETP.NE.AND UP1, UPT, UR6, URZ, UPT ;  /* 0x000000ff0600728c */ /* 0x000fe2000bf25270 */
[----:B--2---:R-:W-:Y:S02]  /*0300*/  IABS R12, R23 ;  /* 0x00000017000c7213 */ /* 0x004fe40000000000 */
[----:B------:R-:W-:-:S03]  /*0310*/  LOP3.LUT R23, R23, R0, RZ, 0x3c, !PT ;  /* 0x0000000017177212 */ /* 0x000fc600078e3cff */
[----:B------:R-:W-:Y:S01]  /*0320*/  IMAD.HI.U32 R10, R7, R12, RZ ;  /* 0x0000000c070a7227 */ /* 0x000fe200078e00ff */
[----:B------:R-:W-:Y:S02]  /*0330*/  ISETP.GE.AND P2, PT, R23, RZ, PT ;  /* 0x000000ff1700720c */ /* 0x000fe40003f46270 */
[----:B----4-:R-:W-:Y:S01]  /*0340*/  IABS R28, R13 ;  /* 0x0000000d001c7213 */ /* 0x010fe20000000000 */
[----:B------:R-:W-:Y:S01]  /*0350*/  IMAD R7, R10, R19, R12 ;  /* 0x000000130a077224 */ /* 0x000fe200078e020c */
[----:B------:R-:W-:Y:S01]  /*0360*/  LOP3.LUT R13, R13, R0, RZ, 0x3c, !PT ;  /* 0x000000000d0d7212 */ /* 0x000fe200078e3cff */
[----:B------:R-:W0:Y:S03]  /*0370*/  I2F.RP R12, R16 ;  /* 0x00000010000c7306 */ /* 0x000e260000209400 */
[----:B------:R-:W-:-:S05]  /*0380*/  ISETP.GT.U32.AND P1, PT, R6, R7, PT ;  /* 0x000000070600720c */ /* 0x000fca0003f24070 */
[----:B0-----:R-:W0:Y:S08]  /*0390*/  MUFU.RCP R12, R12 ;  /* 0x0000000c000c7308 */ /* 0x001e300000001000 */
[----:B------:R-:W-:Y:S01]  /*03a0*/  @!P1 IADD3 R7, PT, PT, R7, -R16, RZ ;  /* 0x8000001007079210 */ /* 0x000fe20007ffe0ff */
[----:B------:R-:W-:Y:S01]  /*03b0*/  @!P1 VIADD R10, R10, 0x1 ;  /* 0x000000010a0a9836 */ /* 0x000fe20000000000 */
[----:B------:R-:W-:-:S02]  /*03c0*/  ISETP.NE.AND P1, PT, R0, RZ, PT ;  /* 0x000000ff0000720c */ /* 0x000fc40003f25270 */
[----:B------:R-:W-:Y:S02]  /*03d0*/  ISETP.GE.U32.AND P0, PT, R7, R6, PT ;  /* 0x000000060700720c */ /* 0x000fe40003f06070 */
[----:B0-----:R-:W-:-:S11]  /*03e0*/  IADD3 R6, PT, PT, R12, 0xffffffe, RZ ;  /* 0x0ffffffe0c067810 */ /* 0x001fd60007ffe0ff */
[----:B------:R-:W-:Y:S01]  /*03f0*/  @P0 IADD3 R10, PT, PT, R10, 0x1, RZ ;  /* 0x000000010a0a0810 */ /* 0x000fe20007ffe0ff */
[----:B------:R0:W1:Y:S04]  /*0400*/  F2I.FTZ.U32.TRUNC.NTZ R7, R6 ;  /* 0x0000000600077305 */ /* 0x000068000021f000 */
[----:B------:R-:W-:Y:S01]  /*0410*/  IMAD.MOV.U32 R23, RZ, RZ, R10 ;  /* 0x000000ffff177224 */ /* 0x000fe200078e000a */
[----:B------:R-:W-:-:S03]  /*0420*/  LOP3.LUT R10, RZ, R0, RZ, 0x33, !PT ;  /* 0x00000000ff0a7212 */ /* 0x000fc600078e33ff */
[----:B------:R-:W-:Y:S02]  /*0430*/  @!P2 IMAD.MOV R23, RZ, RZ, -R23 ;  /* 0x000000ffff17a224 */ /* 0x000fe400078e0a17 */
[----:B0-----:R-:W-:-:S03]  /*0440*/  IMAD.MOV.U32 R6, RZ, RZ, RZ ;  /* 0x000000ffff067224 */ /* 0x001fc600078e00ff */
[----:B------:R-:W-:Y:S02]  /*0450*/  SEL R23, R10, R23, !P1 ;  /* 0x000000170a177207 */ /* 0x000fe40004800000 */
[----:B-1----:R-:W-:Y:S02]  /*0460*/  IADD3 R18, PT, PT, RZ, -R7, RZ ;  /* 0x80000007ff127210 */ /* 0x002fe40007ffe0ff */
[----:B------:R-:W-:-:S04]  /*0470*/  I2FP.F32.S32 R12, R23 ;  /* 0x00000017000c7245 */ /* 0x000fc80000201400 */
[----:B------:R-:W-:-:S04]  /*0480*/  FMNMX R12, RZ, R12, !PT ;  /* 0x0000000cff0c7209 */ /* 0x000fc80007800000 */
[C---:B------:R-:W-:Y:S01]  /*0490*/  FSETP.GEU.AND P2, PT, R12.reuse, 1.175494350822287508e-38, PT ;  /* 0x008000000c00780b */ /* 0x040fe20003f4e000 */
[----:B------:R-:W-:-:S05]  /*04a0*/  FMUL R23, R12, 8388608 ;  /* 0x4b0000000c177820 */ /* 0x000fca0000400000 */
[----:B------:R-:W-:Y:S01]  /*04b0*/  FSEL R14, R23, R12, !P2 ;  /* 0x0000000c170e7208 */ /* 0x000fe20005000000 */
[----:B------:R-:W-:Y:S01]  /*04c0*/  IMAD.MOV.U32 R23, RZ, RZ, R18 ;  /* 0x000000ffff177224 */ /* 0x000fe200078e0012 */
[----:B---3--:R-:W-:Y:S02]  /*04d0*/  IABS R18, R21 ;  /* 0x0000001500127213 */ /* 0x008fe40000000000 */
[----:B------:R-:W-:Y:S01]  /*04e0*/  IADD3 R25, PT, PT, R14, -0x3f2aaaab, RZ ;  /* 0xc0d555550e197810 */ /* 0x000fe20007ffe0ff */
[----:B------:R-:W-:Y:S01]  /*04f0*/  IMAD R23, R23, R16, RZ ;  /* 0x0000001017177224 */ /* 0x000fe200078e02ff */
[----:B------:R-:W-:Y:S02]  /*0500*/  LOP3.LUT R21, R21, R0, RZ, 0x3c, !PT ;  /* 0x0000000015157212 */ /* 0x000fe400078e3cff */
[----:B------:R-:W-:Y:S01]  /*0510*/  LOP3.LUT R25, R25, 0xff800000, RZ, 0xc0, !PT ;  /* 0xff80000019197812 */ /* 0x000fe200078ec0ff */
[----:B------:R-:W-:Y:S01]  /*0520*/  IMAD.HI.U32 R7, R7, R23, R6 ;  /* 0x0000001707077227 */ /* 0x000fe200078e0006 */
[----:B------:R-:W-:-:S03]  /*0530*/  MOV R6, R18 ;  /* 0x0000001200067202 */ /* 0x000fc60000000f00 */
[----:B------:R-:W-:Y:S01]  /*0540*/  HFMA2 R18, -RZ, RZ, 1.5048828125, 33.21875 ;  /* 0x3e055027ff127431 */ /* 0x000fe200000001ff */
[----:B------:R-:W-:Y:S01]  /*0550*/  ISETP.GE.AND P4, PT, R21, RZ, PT ;  /* 0x000000ff1500720c */ /* 0x000fe20003f86270 */
[C---:B------:R-:W-:Y:S01]  /*0560*/  IMAD.IADD R23, R14.reuse, 0x1, -R25 ;  /* 0x000000010e177824 */ /* 0x040fe200078e0a19 */
[----:B------:R-:W-:Y:S01]  /*0570*/  FSEL R21, RZ, -23, P2 ;  /* 0xc1b80000ff157808 */ /* 0x000fe20001000000 */
[----:B------:R-:W-:Y:S01]  /*0580*/  IMAD.HI.U32 R22, R7, R6, RZ ;  /* 0x0000000607167227 */ /* 0x000fe200078e00ff */
[----:B------:R-:W-:-:S03]  /*0590*/  ISETP.GT.U32.AND P2, PT, R14, 0x7f7fffff, PT ;  /* 0x7f7fffff0e00780c */ /* 0x000fc60003f44070 */
[----:B------:R-:W-:Y:S01]  /*05a0*/  FADD R23, R23, -1 ;  /* 0xbf80000017177421 */ /* 0x000fe20000000000 */
[----:B------:R-:W-:Y:S02]  /*05b0*/  IMAD R27, R22, R19, R6 ;  /* 0x00000013161b7224 */ /* 0x000fe400078e0206 */
[----:B------:R-:W-:Y:S02]  /*05c0*/  IMAD.MOV.U32 R6, RZ, RZ, R16 ;  /* 0x000000ffff067224 */ /* 0x000fe400078e0010 */
[----:B------:R-:W-:-:S03]  /*05d0*/  FFMA R20, R23, -R18, 0.14084610342979431152 ;  /* 0x3e1039f617147423 */ /* 0x000fc60000000812 */
[----:B------:R-:W-:Y:S01]  /*05e0*/  ISETP.GT.U32.AND P3, PT, R6, R27, PT ;  /* 0x0000001b0600720c */ /* 0x000fe20003f64070 */
[----:B------:R-:W-:-:S04]  /*05f0*/  FFMA R20, R23, R20, -0.12148627638816833496 ;  /* 0xbdf8cdcc17147423 */ /* 0x000fc80000000014 */
[----:B------:R-:W-:-:S04]  /*0600*/  FFMA R20, R23, R20, 0.13980610668659210205 ;  /* 0x3e0f295517147423 */ /* 0x000fc80000000014 */
[----:B------:R-:W-:-:S04]  /*0610*/  FFMA R20, R23, R20, -0.16684235632419586182 ;  /* 0xbe2ad8b917147423 */ /* 0x000fc80000000014 */
[----:B------:R-:W-:Y:S01]  /*0620*/  FFMA R20, R23, R20, 0.20012299716472625732 ;  /* 0x3e4ced0b17147423 */ /* 0x000fe20000000014 */
[----:B------:R-:W-:Y:S01]  /*0630*/  @!P3 IADD3 R27, PT, PT, R27, -R16, RZ ;  /* 0x800000101b1bb210 */ /* 0x000fe20007ffe0ff */
[----:B------:R-:W-:Y:S01]  /*0640*/  @!P3 VIADD R22, R22, 0x1 ;  /* 0x000000011616b836 */ /* 0x000fe20000000000 */
[----:B------:R-:W-:Y:S01]  /*0650*/  FSETP.NEU.AND P3, PT, R14, RZ, PT ;  /* 0x000000ff0e00720b */ /* 0x000fe20003f6d000 */
[----:B------:R-:W-:Y:S01]  /*0660*/  FFMA R20, R23, R20, -0.24999669194221496582 ;  /* 0xbe7fff2217147423 */ /* 0x000fe20000000014 */
[----:B------:R-:W-:-:S03]  /*0670*/  ISETP.GE.U32.AND P0, PT, R27, R6, PT ;  /* 0x000000061b00720c */ /* 0x000fc60003f06070 */
[----:B------:R-:W-:-:S04]  /*0680*/  FFMA R20, R23, R20, 0.33333182334899902344 ;  /* 0x3eaaaa7817147423 */ /* 0x000fc80000000014 */
[----:B------:R-:W-:-:S04]  /*0690*/  FFMA R20, R23, R20, -0.5 ;  /* 0xbf00000017147423 */ /* 0x000fc80000000014 */
[----:B------:R-:W-:Y:S01]  /*06a0*/  FMUL R24, R23, R20 ;  /* 0x0000001417187220 */ /* 0x000fe20000400000 */
[----:B------:R-:W-:Y:S01]  /*06b0*/  IMAD.HI.U32 R20, R7, R28, RZ ;  /* 0x0000001c07147227 */ /* 0x000fe200078e00ff */
[----:B------:R-:W-:-:S03]  /*06c0*/  @P0 IADD3 R22, PT, PT, R22, 0x1, RZ ;  /* 0x0000000116160810 */ /* 0x000fc60007ffe0ff */
[----:B------:R-:W-:Y:S01]  /*06d0*/  FFMA R26, R23, R24, R23 ;  /* 0x00000018171a7223 */ /* 0x000fe20000000017 */
[----:B------:R-:W-:Y:S01]  /*06e0*/  I2FP.F32.S32 R24, R25 ;  /* 0x0000001900187245 */ /* 0x000fe20000201400 */
[----:B------:R-:W-:Y:S02]  /*06f0*/  IMAD R23, R20, R19, R28 ;  /* 0x0000001314177224 */ /* 0x000fe400078e021c */
[----:B------:R-:W-:Y:S02]  /*0700*/  @!P4 IMAD.MOV R22, RZ, RZ, -R22 ;  /* 0x000000ffff16c224 */ /* 0x000fe400078e0a16 */
[----:B------:R-:W-:Y:S01]  /*0710*/  FFMA R21, R24, 1.1920928955078125e-07, R21 ;  /* 0x3400000018157823 */ /* 0x000fe20000000015 */
[----:B-----5:R-:W-:Y:S02]  /*0720*/  IABS R24, R17 ;  /* 0x0000001100187213 */ /* 0x020fe40000000000 */
[----:B------:R-:W-:Y:S01]  /*0730*/  SEL R22, R10, R22, !P1 ;  /* 0x000000160a167207 */ /* 0x000fe20004800000 */
[----:B------:R-:W-:Y:S01]  /*0740*/  FFMA R25, R21, 0.69314718246459960938, R26 ;  /* 0x3f31721815197823 */ /* 0x000fe2000000001a */
[----:B------:R-:W-:-:S02]  /*0750*/  ISETP.GT.U32.AND P5, PT, R6, R23, PT ;  /* 0x000000170600720c */ /* 0x000fc40003fa4070 */
[----:B------:R-:W-:Y:S01]  /*0760*/  I2FP.F32.S32 R21, R22 ;  /* 0x0000001600157245 */ /* 0x000fe20000201400 */
[----:B------:R-:W-:-:S03]  /*0770*/  IMAD.HI.U32 R22, R7, R24, RZ ;  /* 0x0000001807167227 */ /* 0x000fc600078e00ff */
[----:B------:R-:W-:Y:S01]  /*0780*/  FMNMX R21, RZ, R21, !PT ;  /* 0x00000015ff157209 */ /* 0x000fe20007800000 */
[----:B------:R-:W-:Y:S02]  /*0790*/  IMAD R27, R22, R19, R24 ;  /* 0x00000013161b7224 */ /* 0x000fe400078e0218 */
[----:B------:R-:W-:Y:S01]  /*07a0*/  IMAD.MOV.U32 R19, RZ, RZ, 0x7f800000 ;  /* 0x7f800000ff137424 */ /* 0x000fe200078e00ff */
[C---:B------:R-:W-:Y:S01]  /*07b0*/  FSETP.GEU.AND P0, PT, R21.reuse, 1.175494350822287508e-38, PT ;  /* 0x008000001500780b */ /* 0x040fe20003f0e000 */
[----:B------:R-:W-:Y:S01]  /*07c0*/  FMUL R24, R21, 8388608 ;  /* 0x4b00000015187820 */ /* 0x000fe20000400000 */
[----:B------:R-:W-:Y:S01]  /*07d0*/  ISETP.GT.U32.AND P4, PT, R6, R27, PT ;  /* 0x0000001b0600720c */ /* 0x000fe20003f84070 */
[----:B------:R-:W-:Y:S01]  /*07e0*/  @P2 FFMA R25, R14, R19, +INF ;  /* 0x7f8000000e192423 */ /* 0x000fe20000000013 */
[----:B------:R-:W-:Y:S01]  /*07f0*/  @!P5 IADD3 R23, PT, PT, R23, -R16, RZ ;  /* 0x800000101717d210 */ /* 0x000fe20007ffe0ff */
[----:B------:R-:W-:Y:S01]  /*0800*/  @!P5 VIADD R20, R20, 0x1 ;  /* 0x000000011414d836 */ /* 0x000fe20000000000 */
[----:B------:R-:W-:-:S02]  /*0810*/  FSEL R24, R24, R21, !P0 ;  /* 0x0000001518187208 */ /* 0x000fc40004000000 */
[----:B------:R-:W-:Y:S02]  /*0820*/  ISETP.GE.U32.AND P6, PT, R23, R6, PT ;  /* 0x000000061700720c */ /* 0x000fe40003fc6070 */
[C---:B------:R-:W-:Y:S02]  /*0830*/  IADD3 R23, PT, PT, R24.reuse, -0x3f2aaaab, RZ ;  /* 0xc0d5555518177810 */ /* 0x040fe40007ffe0ff */
[----:B------:R-:W-:Y:S02]  /*0840*/  ISETP.GE.AND P2, PT, R13, RZ, PT ;  /* 0x000000ff0d00720c */ /* 0x000fe40003f46270 */
[----:B------:R-:W-:Y:S02]  /*0850*/  LOP3.LUT R23, R23, 0xff800000, RZ, 0xc0, !PT ;  /* 0xff80000017177812 */ /* 0x000fe400078ec0ff */
[----:B------:R-:W-:Y:S02]  /*0860*/  LOP3.LUT R14, R17, R0, RZ, 0x3c, !PT ;  /* 0x00000000110e7212 */ /* 0x000fe400078e3cff */
[----:B------:R-:W-:Y:S01]  /*0870*/  @!P4 IADD3 R27, PT, PT, R27, -R16, RZ ;  /* 0x800000101b1bc210 */ /* 0x000fe20007ffe0ff */
[----:B------:R-:W-:Y:S01]  /*0880*/  IMAD.IADD R13, R24, 0x1, -R23 ;  /* 0x00000001180d7824 */ /* 0x000fe200078e0a17 */
[----:B------:R-:W-:-:S02]  /*0890*/  ISETP.GE.AND P5, PT, R14, RZ, PT ;  /* 0x000000ff0e00720c */ /* 0x000fc40003fa6270 */
[----:B------:R-:W-:Y:S01]  /*08a0*/  @P6 IADD3 R20, PT, PT, R20, 0x1, RZ ;  /* 0x0000000114146810 */ /* 0x000fe20007ffe0ff */
[----:B------:R-:W-:Y:S01]  /*08b0*/  FADD R17, R13, -1 ;  /* 0xbf8000000d117421 */ /* 0x000fe20000000000 */
[----:B------:R-:W-:Y:S02]  /*08c0*/  ISETP.GE.U32.AND P6, PT, R27, R6, PT ;  /* 0x000000061b00720c */ /* 0x000fe40003fc6070 */
[----:B------:R-:W-:Y:S01]  /*08d0*/  FSEL R25, R25, -INF , P3 ;  /* 0xff80000019197808 */ /* 0x000fe20001800000 */
[C---:B------:R-:W-:Y:S01]  /*08e0*/  FFMA R14, R17.reuse, -R18, 0.14084610342979431152 ;  /* 0x3e1039f6110e7423 */ /* 0x040fe20000000812 */
[----:B------:R-:W-:Y:S01]  /*08f0*/  @!P2 IMAD.MOV R20, RZ, RZ, -R20 ;  /* 0x000000ffff14a224 */ /* 0x000fe200078e0a14 */
[----:B------:R-:W-:Y:S02]  /*0900*/  @!P4 IADD3 R22, PT, PT, R22, 0x1, RZ ;  /* 0x000000011616c810 */ /* 0x000fe40007ffe0ff */
[----:B------:R-:W-:Y:S01]  /*0910*/  FFMA R14, R17, R14, -0.12148627638816833496 ;  /* 0xbdf8cdcc110e7423 */ /* 0x000fe2000000000e */
[----:B------:R-:W-:-:S02]  /*0920*/  I2FP.F32.S32 R23, R23 ;  /* 0x0000001700177245 */ /* 0x000fc40000201400 */
[----:B------:R-:W-:Y:S01]  /*0930*/  SEL R20, R10, R20, !P1 ;  /* 0x000000140a147207 */ /* 0x000fe20004800000 */
[C---:B------:R-:W-:Y:S02]  /*0940*/  FFMA R14, R17.reuse, R14, 0.13980610668659210205 ;  /* 0x3e0f2955110e7423 */ /* 0x040fe4000000000e */
[----:B------:R-:W-:Y:S01]  /*0950*/  @P6 VIADD R22, R22, 0x1 ;  /* 0x0000000116166836 */ /* 0x000fe20000000000 */
[----:B------:R-:W-:Y:S01]  /*0960*/  I2FP.F32.S32 R13, R20 ;  /* 0x00000014000d7245 */ /* 0x000fe20000201400 */
[C---:B------:R-:W-:Y:S01]  /*0970*/  FFMA R16, R17.reuse, R14, -0.16684235632419586182 ;  /* 0xbe2ad8b911107423 */ /* 0x040fe2000000000e */
[----:B------:R-:W-:Y:S01]  /*0980*/  FFMA R14, -R12, R25, R15 ;  /* 0x000000190c0e7223 */ /* 0x000fe2000000010f */
[----:B------:R-:W-:Y:S02]  /*0990*/  FSEL R20, RZ, -23, P0 ;  /* 0xc1b80000ff147808 */ /* 0x000fe40000000000 */
[----:B------:R-:W-:Y:S01]  /*09a0*/  FMNMX R13, RZ, R13, !PT ;  /* 0x0000000dff0d7209 */ /* 0x000fe20007800000 */
[----:B------:R-:W-:Y:S01]  /*09b0*/  FFMA R16, R17, R16, 0.20012299716472625732 ;  /* 0x3e4ced0b11107423 */ /* 0x000fe20000000010 */
[----:B------:R-:W-:Y:S01]  /*09c0*/  @!P5 IADD3 R22, PT, PT, -R22, RZ, RZ ;  /* 0x000000ff1616d210 */ /* 0x000fe20007ffe1ff */
[----:B------:R-:W-:Y:S01]  /*09d0*/  FFMA R20, R23, 1.1920928955078125e-07, R20 ;  /* 0x3400000017147823 */ /* 0x000fe20000000014 */
[C---:B------:R-:W-:Y:S01]  /*09e0*/  FSETP.GEU.AND P2, PT, R13.reuse, 1.175494350822287508e-38, PT ;  /* 0x008000000d00780b */ /* 0x040fe20003f4e000 */
[----:B------:R-:W-:Y:S01]  /*09f0*/  FMUL R12, R13, 8388608 ;  /* 0x4b0000000d0c7820 */ /* 0x000fe20000400000 */
[C---:B------:R-:W-:Y:S01]  /*0a00*/  FFMA R16, R17.reuse, R16, -0.24999669194221496582 ;  /* 0xbe7fff2211107423 */ /* 0x040fe20000000010 */
[----:B------:R-:W-:Y:S01]  /*0a10*/  SEL R10, R10, R22, !P1 ;  /* 0x000000160a0a7207 */ /* 0x000fe20004800000 */
[----:B------:R-:W0:Y:S01]  /*0a20*/  F2I.TRUNC.NTZ R14, R14 ;  /* 0x0000000e000e7305 */ /* 0x000e22000020f100 */
[----:B------:R-:W-:Y:S01]  /*0a30*/  ISETP.GT.U32.AND P0, PT, R24, 0x7f7fffff, PT ;  /* 0x7f7fffff1800780c */ /* 0x000fe20003f04070 */
[----:B------:R-:W-:Y:S01]  /*0a40*/  FFMA R16, R17, R16, 0.33333182334899902344 ;  /* 0x3eaaaa7811107423 */ /* 0x000fe20000000010 */
[----:B------:R-:W-:-:S02]  /*0a50*/  FSEL R12, R12, R13, !P2 ;  /* 0x0000000d0c0c7208 */ /* 0x000fc40005000000 */
[----:B------:R-:W-:Y:S01]  /*0a60*/  I2FP.F32.S32 R10, R10 ;  /* 0x0000000a000a7245 */ /* 0x000fe20000201400 */
[C---:B------:R-:W-:Y:S02]  /*0a70*/  FFMA R16, R17.reuse, R16, -0.5 ;  /* 0xbf00000011107423 */ /* 0x040fe40000000010 */
[----:B------:R-:W-:Y:S01]  /*0a80*/  VIADD R15, R12, 0xc0d55555 ;  /* 0xc0d555550c0f7836 */ /* 0x000fe20000000000 */
[----:B------:R-:W-:Y:S01]  /*0a90*/  FMNMX R10, RZ, R10, !PT ;  /* 0x0000000aff0a7209 */ /* 0x000fe20007800000 */
[----:B------:R-:W-:-:S03]  /*0aa0*/  FMUL R16, R17, R16 ;  /* 0x0000001011107220 */ /* 0x000fc60000400000 */
[----:B------:R-:W-:Y:S01]  /*0ab0*/  LOP3.LUT R15, R15, 0xff800000, RZ, 0xc0, !PT ;  /* 0xff8000000f0f7812 */ /* 0x000fe200078ec0ff */
[----:B------:R-:W-:Y:S01]  /*0ac0*/  FFMA R23, R17, R16, R17 ;  /* 0x0000001011177223 */ /* 0x000fe20000000011 */
[C---:B------:R-:W-:Y:S01]  /*0ad0*/  FMUL R25, R10.reuse, 8388608 ;  /* 0x4b0000000a197820 */ /* 0x040fe20000400000 */
[----:B------:R-:W-:Y:S02]  /*0ae0*/  FSETP.GEU.AND P1, PT, R10, 1.175494350822287508e-38, PT ;  /* 0x008000000a00780b */ /* 0x000fe40003f2e000 */
[----:B------:R-:W-:Y:S01]  /*0af0*/  IADD3 R17, PT, PT, R12, -R15, RZ ;  /* 0x8000000f0c117210 */ /* 0x000fe20007ffe0ff */
[----:B------:R-:W-:Y:S01]  /*0b00*/  FFMA R20, R20, 0.69314718246459960938, R23 ;  /* 0x3f31721814147823 */ /* 0x000fe20000000017 */
[----:B------:R-:W-:Y:S01]  /*0b10*/  FSEL R16, R25, R10, !P1 ;  /* 0x0000000a19107208 */ /* 0x000fe20004800000 */
[C---:B------:R-:W-:Y:S01]  /*0b20*/  @P0 FFMA R20, R24.reuse, R19, +INF ;  /* 0x7f80000018140423 */ /* 0x040fe20000000013 */
[----:B------:R-:W-:Y:S01]  /*0b30*/  FSETP.NEU.AND P0, PT, R24, RZ, PT ;  /* 0x000000ff1800720b */ /* 0x000fe20003f0d000 */
[----:B------:R-:W-:Y:S01]  /*0b40*/  FADD R17, R17, -1 ;  /* 0xbf80000011117421 */ /* 0x000fe20000000000 */
[----:B------:R-:W-:Y:S01]  /*0b50*/  I2FP.F32.S32 R15, R15 ;  /* 0x0000000f000f7245 */ /* 0x000fe20000201400 */
[----:B------:R-:W-:Y:S01]  /*0b60*/  VIADD R23, R16, 0xc0d55555 ;  /* 0xc0d5555510177836 */ /* 0x000fe20000000000 */
[----:B------:R-:W-:Y:S01]  /*0b70*/  FSEL R20, R20, -INF , P0 ;  /* 0xff80000014147808 */ /* 0x000fe20000000000 */
[----:B------:R-:W-:Y:S01]  /*0b80*/  FFMA R22, R17, -R18, 0.14084610342979431152 ;  /* 0x3e1039f611167423 */ /* 0x000fe20000000812 */
[----:B------:R-:W-:-:S02]  /*0b90*/  ISETP.GT.U32.AND P0, PT, R12, 0x7f7fffff, PT ;  /* 0x7f7fffff0c00780c */ /* 0x000fc40003f04070 */
[----:B------:R-:W-:Y:S01]  /*0ba0*/  LOP3.LUT R23, R23, 0xff800000, RZ, 0xc0, !PT ;  /* 0xff80000017177812 */ /* 0x000fe200078ec0ff */
[----:B------:R-:W-:-:S03]  /*0bb0*/  FFMA R22, R17, R22, -0.12148627638816833496 ;  /* 0xbdf8cdcc11167423 */ /* 0x000fc60000000016 */
[----:B------:R-:W-:Y:S01]  /*0bc0*/  IADD3 R25, PT, PT, R16, -R23, RZ ;  /* 0x8000001710197210 */ /* 0x000fe20007ffe0ff */
[----:B------:R-:W-:-:S04]  /*0bd0*/  FFMA R22, R17, R22, 0.13980610668659210205 ;  /* 0x3e0f295511167423 */ /* 0x000fc80000000016 */
[----:B------:R-:W-:Y:S01]  /*0be0*/  FFMA R22, R17, R22, -0.16684235632419586182 ;  /* 0xbe2ad8b911167423 */ /* 0x000fe20000000016 */
[----:B------:R-:W-:-:S03]  /*0bf0*/  FADD R25, R25, -1 ;  /* 0xbf80000019197421 */ /* 0x000fc60000000000 */
[----:B------:R-:W-:Y:S01]  /*0c00*/  FFMA R22, R17, R22, 0.20012299716472625732 ;  /* 0x3e4ced0b11167423 */ /* 0x000fe20000000016 */
[----:B------:R-:W-:-:S03]  /*0c10*/  FFMA R18, R25, -R18, 0.14084610342979431152 ;  /* 0x3e1039f619127423 */ /* 0x000fc60000000812 */
[----:B------:R-:W-:Y:S01]  /*0c20*/  FFMA R24, R17, R22, -0.24999669194221496582 ;  /* 0xbe7fff2211187423 */ /* 0x000fe20000000016 */
[----:B0-----:R-:W-:Y:S01]  /*0c30*/  I2FP.F32.S32 R22, R14 ;  /* 0x0000000e00167245 */ /* 0x001fe20000201400 */
[----:B------:R-:W-:Y:S01]  /*0c40*/  FFMA R18, R25, R18, -0.12148627638816833496 ;  /* 0xbdf8cdcc19127423 */ /* 0x000fe20000000012 */
[----:B------:R-:W-:Y:S01]  /*0c50*/  FSEL R14, RZ, -23, P2 ;  /* 0xc1b80000ff0e7808 */ /* 0x000fe20001000000 */
[----:B------:R-:W-:Y:S02]  /*0c60*/  FFMA R24, R17, R24, 0.33333182334899902344 ;  /* 0x3eaaaa7811187423 */ /* 0x000fe40000000018 */
[----:B------:R-:W-:Y:S01]  /*0c70*/  FFMA R21, -R21, R20, R22 ;  /* 0x0000001415157223 */ /* 0x000fe20000000116 */
[----:B------:R-:W-:Y:S01]  /*0c80*/  FFMA R18, R25, R18, 0.13980610668659210205 ;  /* 0x3e0f295519127423 */ /* 0x000fe20000000012 */
[----:B------:R-:W-:Y:S01]  /*0c90*/  FFMA R24, R17, R24, -0.5 ;  /* 0xbf00000011187423 */ /* 0x000fe20000000018 */
[----:B------:R-:W-:Y:S01]  /*0ca0*/  FFMA R14, R15, 1.1920928955078125e-07, R14 ;  /* 0x340000000f0e7823 */ /* 0x000fe2000000000e */
[----:B------:R-:W-:Y:S01]  /*0cb0*/  FSEL R15, RZ, -23, P1 ;  /* 0xc1b80000ff0f7808 */ /* 0x000fe20000800000 */
[----:B------:R-:W-:Y:S01]  /*0cc0*/  FFMA R18, R25, R18, -0.16684235632419586182 ;  /* 0xbe2ad8b919127423 */ /* 0x000fe20000000012 */
[----:B------:R-:W0:Y:S01]  /*0cd0*/  F2I.TRUNC.NTZ R21, R21 ;  /* 0x0000001500157305 */ /* 0x000e22000020f100 */
[----:B------:R-:W-:-:S02]  /*0ce0*/  FMUL R24, R17, R24 ;  /* 0x0000001811187220 */ /* 0x000fc40000400000 */
[----:B------:R-:W-:Y:S02]  /*0cf0*/  FFMA R18, R25, R18, 0.20012299716472625732 ;  /* 0x3e4ced0b19127423 */ /* 0x000fe40000000012 */
[----:B------:R-:W-:Y:S02]  /*0d00*/  FFMA R17, R17, R24, R17 ;  /* 0x0000001811117223 */ /* 0x000fe40000000011 */
[C---:B------:R-:W-:Y:S02]  /*0d10*/  FFMA R18, R25.reuse, R18, -0.24999669194221496582 ;  /* 0xbe7fff2219127423 */ /* 0x040fe40000000012 */
[----:B------:R-:W-:Y:S01]  /*0d20*/  FFMA R14, R14, 0.69314718246459960938, R17 ;  /* 0x3f3172180e0e7823 */ /* 0x000fe20000000011 */
[C---:B------:R-:W-:Y:S01]  /*0d30*/  @P0 FFMA R14, R12.reuse, R19, +INF ;  /* 0x7f8000000c0e0423 */ /* 0x040fe20000000013 */
[----:B------:R-:W-:Y:S01]  /*0d40*/  FSETP.NEU.AND P0, PT, R12, RZ, PT ;  /* 0x000000ff0c00720b */ /* 0x000fe20003f0d000 */
[----:B------:R-:W-:-:S03]  /*0d50*/  FFMA R18, R25, R18, 0.33333182334899902344 ;  /* 0x3eaaaa7819127423 */ /* 0x000fc60000000012 */
[----:B------:R-:W-:Y:S01]  /*0d60*/  FSEL R14, R14, -INF , P0 ;  /* 0xff8000000e0e7808 */ /* 0x000fe20000000000 */
[C---:B------:R-:W-:Y:S01]  /*0d70*/  FFMA R20, R25.reuse, R18, -0.5 ;  /* 0xbf00000019147423 */ /* 0x040fe20000000012 */
[----:B0-----:R-:W-:Y:S02]  /*0d80*/  I2FP.F32.S32 R12, R21 ;  /* 0x00000015000c7245 */ /* 0x001fe40000201400 */
[----:B------:R-:W-:Y:S01]  /*0d90*/  ISETP.GT.U32.AND P0, PT, R16, 0x7f7fffff, PT ;  /* 0x7f7fffff1000780c */ /* 0x000fe20003f04070 */
[----:B------:R-:W-:Y:S01]  /*0da0*/  FMUL R20, R25, R20 ;  /* 0x0000001419147220 */ /* 0x000fe20000400000 */
[----:B------:R-:W-:Y:S01]  /*0db0*/  I2FP.F32.S32 R18, R23 ;  /* 0x0000001700127245 */ /* 0x000fe20000201400 */
[----:B------:R-:W-:Y:S02]  /*0dc0*/  FFMA R12, -R13, R14, R12 ;  /* 0x0000000e0d0c7223 */ /* 0x000fe4000000010c */
[----:B------:R-:W-:Y:S02]  /*0dd0*/  FFMA R20, R25, R20, R25 ;  /* 0x0000001419147223 */ /* 0x000fe40000000019 */
[----:B------:R-:W-:-:S02]  /*0de0*/  FFMA R15, R18, 1.1920928955078125e-07, R15 ;  /* 0x34000000120f7823 */ /* 0x000fc4000000000f */
[----:B------:R-:W0:Y:S02]  /*0df0*/  F2I.TRUNC.NTZ R12, R12 ;  /* 0x0000000c000c7305 */ /* 0x000e24000020f100 */
[----:B------:R-:W-:Y:S02]  /*0e00*/  FFMA R15, R15, 0.69314718246459960938, R20 ;  /* 0x3f3172180f0f7823 */ /* 0x000fe40000000014 */
[C---:B------:R-:W-:Y:S01]  /*0e10*/  @P0 FFMA R15, R16.reuse, R19, +INF ;  /* 0x7f800000100f0423 */ /* 0x040fe20000000013 */
[----:B------:R-:W-:-:S04]  /*0e20*/  FSETP.NEU.AND P0, PT, R16, RZ, PT ;  /* 0x000000ff1000720b */ /* 0x000fc80003f0d000 */
[----:B------:R-:W-:Y:S02]  /*0e30*/  FSEL R15, R15, -INF , P0 ;  /* 0xff8000000f0f7808 */ /* 0x000fe40000000000 */
[----:B0-----:R-:W-:-:S05]  /*0e40*/  I2FP.F32.S32 R13, R12 ;  /* 0x0000000c000d7245 */ /* 0x001fca0000201400 */
[----:B------:R-:W-:Y:S01]  /*0e50*/  FFMA R15, -R10, R15, R13 ;  /* 0x0000000f0a0f7223 */ /* 0x000fe2000000010d */
[----:B------:R-:W-:-:S05]  /*0e60*/  IADD3 R10, P0, PT, R4, 0x10, RZ ;  /* 0x00000010040a7810 */ /* 0x000fca0007f1e0ff */
[----:B------:R-:W0:Y:S01]  /*0e70*/  F2I.TRUNC.NTZ R15, R15 ;  /* 0x0000000f000f7305 */ /* 0x000e22000020f100 */
[----:B------:R-:W-:Y:S01]  /*0e80*/  IMAD.X R5, RZ, RZ, R5, P0 ;  /* 0x000000ffff057224 */ /* 0x000fe200000e0605 */
[----:B------:R-:W-:Y:S06]  /*0e90*/  BRA.U UP1, `(.L_x_114) ;  /* 0xfffffff101ec7547 */ /* 0x000fec000b83ffff */
.L_x_113:
[----:B------:R-:W-:Y:S05]  /*0ea0*/  BRA.U !UP0, `(.L_x_112) ;  /* 0x0000000908a87547 */ /* 0x000fea000b800000 */
[----:B------:R-:W1:Y:S01]  /*0eb0*/  LDCU UR4, c[0x0][0x390] ;  /* 0x00007200ff0477ac */ /* 0x000e620008000800 */
[----:B------:R-:W-:Y:S02]  /*0ec0*/  UISETP.NE.AND UP0, UPT, UR5, 0x1, UPT ;  /* 0x000000010500788c */ /* 0x000fe4000bf05270 */
[----:B-1----:R-:W-:-:S04]  /*0ed0*/  ULOP3.LUT UR4, UR4, 0x1, URZ, 0xc0, !UPT ;  /* 0x0000000104047892 */ /* 0x002fc8000f8ec0ff */
[----:B------:R-:W-:-:S03]  /*0ee0*/  UISETP.NE.U32.AND UP1, UPT, UR4, 0x1, UPT ;  /* 0x000000010400788c */ /* 0x000fc6000bf25070 */
[----:B------:R-:W-:Y:S08]  /*0ef0*/  BRA.U !UP0, `(.L_x_115) ;  /* 0x0000000508a47547 */ /* 0x000ff0000b800000 */
[----:B------:R-:W-:-:S05]  /*0f00*/  IMAD.WIDE.U32 R16, R9, 0x4, R2 ;  /* 0x0000000409107825 */ /* 0x000fca00078e0002 */
[----:B------:R-:W2:Y:S04]  /*0f10*/  LDG.E R7, desc[UR8][R16.64+0x8] ;  /* 0x0000080810077981 */ /* 0x000ea8000c1e1900 */
[----:B------:R-:W3:Y:S01]  /*0f20*/  LDG.E R5, desc[UR8][R16.64+0xc] ;  /* 0x00000c0810057981 */ /* 0x000ee2000c1e1900 */
[-C--:B-----5:R-:W-:Y:S02]  /*0f30*/  IABS R4, R0.reuse ;  /* 0x0000000000047213 */ /* 0x0a0fe40000000000 */
[----:B------:R-:W-:Y:S02]  /*0f40*/  IABS R18, R0 ;  /* 0x0000000000127213 */ /* 0x000fe40000000000 */
[----:B------:R-:W1:Y:S01]  /*0f50*/  I2F.RP R6, R4 ;  /* 0x0000000400067306 */ /* 0x000e620000209400 */
[----:B------:R-:W-:-:S02]  /*0f60*/  ISETP.NE.AND P4, PT, R0, RZ, PT ;  /* 0x000000ff0000720c */ /* 0x000fc40003f85270 */
[----:B------:R-:W-:Y:S01]  /*0f70*/  IMAD.MOV R18, RZ, RZ, -R18 ;  /* 0x000000ffff127224 */ /* 0x000fe200078e0a12 */
[----:B0-----:R-:W-:Y:S02]  /*0f80*/  I2FP.F32.S32 R15, R15 ;  /* 0x0000000f000f7245 */ /* 0x001fe40000201400 */
[----:B------:R-:W-:Y:S02]  /*0f90*/  IADD3 R9, PT, PT, R9, 0x2, RZ ;  /* 0x0000000209097810 */ /* 0x000fe40007ffe0ff */
[----:B-1----:R-:W0:Y:S02]  /*0fa0*/  MUFU.RCP R6, R6 ;  /* 0x0000000600067308 */ /* 0x002e240000001000 */
[----:B0-----:R-:W-:-:S06]  /*0fb0*/  IADD3 R12, PT, PT, R6, 0xffffffe, RZ ;  /* 0x0ffffffe060c7810 */ /* 0x001fcc0007ffe0ff */
[----:B------:R0:W1:Y:S02]  /*0fc0*/  F2I.FTZ.U32.TRUNC.NTZ R13, R12 ;  /* 0x0000000c000d7305 */ /* 0x000064000021f000 */
[----:B0-----:R-:W-:Y:S01]  /*0fd0*/  MOV R12, RZ ;  /* 0x000000ff000c7202 */ /* 0x001fe20000000f00 */
[----:B-1----:R-:W-:-:S04]  /*0fe0*/  IMAD.MOV R19, RZ, RZ, -R13 ;  /* 0x000000ffff137224 */ /* 0x002fc800078e0a0d */
[----:B------:R-:W-:-:S04]  /*0ff0*/  IMAD R19, R19, R4, RZ ;  /* 0x0000000413137224 */ /* 0x000fc800078e02ff */
[----:B------:R-:W-:Y:S01]  /*1000*/  IMAD.HI.U32 R10, R13, R19, R12 ;  /* 0x000000130d0a7227 */ /* 0x000fe200078e000c */
[----:B--2---:R-:W-:Y:S02]  /*1010*/  IABS R14, R7 ;  /* 0x00000007000e7213 */ /* 0x004fe40000000000 */
[----:B------:R-:W-:Y:S02]  /*1020*/  LOP3.LUT R7, R7, R0, RZ, 0x3c, !PT ;  /* 0x0000000007077212 */ /* 0x000fe400078e3cff */
[----:B------:R-:W-:Y:S01]  /*1030*/  MOV R13, R14 ;  /* 0x0000000e000d7202 */ /* 0x000fe20000000f00 */
[----:B------:R-:W-:Y:S01]  /*1040*/  IMAD.MOV.U32 R14, RZ, RZ, R18 ;  /* 0x000000ffff0e7224 */ /* 0x000fe200078e0012 */
[----:B---3--:R-:W-:Y:S01]  /*1050*/  IABS R17, R5 ;  /* 0x0000000500117213 */ /* 0x008fe20000000000 */
[----:B------:R-:W-:Y:S01]  /*1060*/  HFMA2 R18, -RZ, RZ, 1.5048828125, 33.21875 ;  /* 0x3e055027ff127431 */ /* 0x000fe200000001ff */
[----:B------:R-:W-:Y:S01]  /*1070*/  ISETP.GE.AND P2, PT, R7, RZ, PT ;  /* 0x000000ff0700720c */ /* 0x000fe20003f46270 */
[----:B------:R-:W-:Y:S01]  /*1080*/  IMAD.HI.U32 R6, R10, R13, RZ ;  /* 0x0000000d0a067227 */ /* 0x000fe200078e00ff */
[----:B------:R-:W-:-:S02]  /*1090*/  LOP3.LUT R7, RZ, R0, RZ, 0x33, !PT ;  /* 0x00000000ff077212 */ /* 0x000fc400078e33ff */
[----:B------:R-:W-:Y:S01]  /*10a0*/  LOP3.LUT R5, R5, R0, RZ, 0x3c, !PT ;  /* 0x0000000005057212 */ /* 0x000fe200078e3cff */
[----:B------:R-:W-:Y:S02]  /*10b0*/  IMAD R13, R6, R14, R13 ;  /* 0x0000000e060d7224 */ /* 0x000fe400078e020d */
[----:B------:R-:W-:-:S03]  /*10c0*/  IMAD.HI.U32 R10, R10, R17, RZ ;  /* 0x000000110a0a7227 */ /* 0x000fc600078e00ff */
[----:B------:R-:W-:-:S13]  /*10d0*/  ISETP.GT.U32.AND P1, PT, R4, R13, PT ;  /* 0x0000000d0400720c */ /* 0x000fda0003f24070 */
[-C--:B------:R-:W-:Y:S01]  /*10e0*/  @!P1 IADD3 R13, PT, PT, R13, -R4.reuse, RZ ;  /* 0x800000040d0d9210 */ /* 0x080fe20007ffe0ff */
[----:B------:R-:W-:Y:S01]  /*10f0*/  @!P1 VIADD R6, R6, 0x1 ;  /* 0x0000000106069836 */ /* 0x000fe20000000000 */
[----:B------:R-:W-:Y:S02]  /*1100*/  ISETP.GE.AND P1, PT, R5, RZ, PT ;  /* 0x000000ff0500720c */ /* 0x000fe40003f26270 */
[----:B------:R-:W-:Y:S01]  /*1110*/  ISETP.GE.U32.AND P0, PT, R13, R4, PT ;  /* 0x000000040d00720c */ /* 0x000fe20003f06070 */
[----:B------:R-:W-:-:S05]  /*1120*/  IMAD R13, R10, R14, R17 ;  /* 0x0000000e0a0d7224 */ /* 0x000fca00078e0211 */
[----:B------:R-:W-:-:S07]  /*1130*/  ISETP.GT.U32.AND P3, PT, R4, R13, PT ;  /* 0x0000000d0400720c */ /* 0x000fce0003f64070 */
[----:B------:R-:W-:-:S04]  /*1140*/  @P0 IADD3 R6, PT, PT, R6, 0x1, RZ ;  /* 0x0000000106060810 */ /* 0x000fc80007ffe0ff */
[----:B------:R-:W-:Y:S02]  /*1150*/  @!P2 IADD3 R6, PT, PT, -R6, RZ, RZ ;  /* 0x000000ff0606a210 */ /* 0x000fe40007ffe1ff */
[----:B------:R-:W-:Y:S02]  /*1160*/  @!P3 IMAD.IADD R13, R13, 0x1, -R4 ;  /* 0x000000010d0db824 */ /* 0x000fe400078e0a04 */
[----:B------:R-:W-:Y:S01]  /*1170*/  SEL R6, R7, R6, !P4 ;  /* 0x0000000607067207 */ /* 0x000fe20006000000 */
[----:B------:R-:W-:Y:S02]  /*1180*/  @!P3 VIADD R10, R10, 0x1 ;  /* 0x000000010a0ab836 */ /* 0x000fe40000000000 */
[----:B------:R-:W-:Y:S02]  /*1190*/  ISETP.GE.U32.AND P0, PT, R13, R4, PT ;  /* 0x000000040d00720c */ /* 0x000fe40003f06070 */
[----:B------:R-:W-:-:S04]  /*11a0*/  I2FP.F32.S32 R4, R6 ;  /* 0x0000000600047245 */ /* 0x000fc80000201400 */
[----:B------:R-:W-:-:S05]  /*11b0*/  FMNMX R4, RZ, R4, !PT ;  /* 0x00000004ff047209 */ /* 0x000fca0007800000 */
[----:B------:R-:W-:Y:S02]  /*11c0*/  FMUL R5, R4, 8388608 ;  /* 0x4b00000004057820 */ /* 0x000fe40000400000 */
[----:B------:R-:W-:Y:S02]  /*11d0*/  @P0 IADD3 R10, PT, PT, R10, 0x1, RZ ;  /* 0x000000010a0a0810 */ /* 0x000fe40007ffe0ff */
[----:B------:R-:W-:-:S03]  /*11e0*/  FSETP.GEU.AND P0, PT, R4, 1.175494350822287508e-38, PT ;  /* 0x008000000400780b */ /* 0x000fc60003f0e000 */
[----:B------:R-:W-:Y:S01]  /*11f0*/  @!P1 IMAD.MOV R10, RZ, RZ, -R10 ;  /* 0x000000ffff0a9224 */ /* 0x000fe200078e0a0a */
[----:B------:R-:W-:-:S04]  /*1200*/  FSEL R5, R5, R4, !P0 ;  /* 0x0000000405057208 */ /* 0x000fc80004000000 */
[----:B------:R-:W-:Y:S02]  /*1210*/  SEL R10, R7, R10, !P4 ;  /* 0x0000000a070a7207 */ /* 0x000fe40006000000 */
[----:B------:R-:W-:Y:S02]  /*1220*/  IADD3 R14, PT, PT, R5, -0x3f2aaaab, RZ ;  /* 0xc0d55555050e7810 */ /* 0x000fe40007ffe0ff */
[----:B------:R-:W-:Y:S02]  /*1230*/  I2FP.F32.S32 R6, R10 ;  /* 0x0000000a00067245 */ /* 0x000fe40000201400 */
[----:B------:R-:W-:Y:S02]  /*1240*/  LOP3.LUT R14, R14, 0xff800000, RZ, 0xc0, !PT ;  /* 0xff8000000e0e7812 */ /* 0x000fe400078ec0ff */
[----:B------:R-:W-:-:S03]  /*1250*/  FMNMX R6, RZ, R6, !PT ;  /* 0x00000006ff067209 */ /* 0x000fc60007800000 */
[----:B------:R-:W-:Y:S01]  /*1260*/  IMAD.IADD R13, R5, 0x1, -R14 ;  /* 0x00000001050d7824 */ /* 0x000fe200078e0a0e */
[C---:B------:R-:W-:Y:S01]  /*1270*/  FSETP.GEU.AND P1, PT, R6.reuse, 1.175494350822287508e-38, PT ;  /* 0x008000000600780b */ /* 0x040fe20003f2e000 */
[----:B------:R-:W-:Y:S02]  /*1280*/  FMUL R7, R6, 8388608 ;  /* 0x4b00000006077820 */ /* 0x000fe40000400000 */
[----:B------:R-:W-:-:S03]  /*1290*/  FADD R13, R13, -1 ;  /* 0xbf8000000d0d7421 */ /* 0x000fc60000000000 */
[----:B------:R-:W-:Y:S01]  /*12a0*/  FSEL R7, R7, R6, !P1 ;  /* 0x0000000607077208 */ /* 0x000fe20004800000 */
[----:B------:R-:W-:-:S04]  /*12b0*/  FFMA R10, R13, -R18, 0.14084610342979431152 ;  /* 0x3e1039f60d0a7423 */ /* 0x000fc80000000812 */
[----:B------:R-:W-:Y:S01]  /*12c0*/  FFMA R10, R13, R10, -0.12148627638816833496 ;  /* 0xbdf8cdcc0d0a7423 */ /* 0x000fe2000000000a */
[----:B------:R-:W-:-:S03]  /*12d0*/  VIADD R16, R7, 0xc0d55555 ;  /* 0xc0d5555507107836 */ /* 0x000fc60000000000 */
[C---:B------:R-:W-:Y:S02]  /*12e0*/  FFMA R12, R13.reuse, R10, 0.13980610668659210205 ;  /* 0x3e0f29550d0c7423 */ /* 0x040fe4000000000a */
[----:B------:R-:W-:Y:S02]  /*12f0*/  LOP3.LUT R10, R16, 0xff800000, RZ, 0xc0, !PT ;  /* 0xff800000100a7812 */ /* 0x000fe400078ec0ff */
[----:B------:R-:W-:Y:S02]  /*1300*/  FFMA R12, R13, R12, -0.16684235632419586182 ;  /* 0xbe2ad8b90d0c7423 */ /* 0x000fe4000000000c */
[----:B------:R-:W-:Y:S02]  /*1310*/  IADD3 R17, PT, PT, R7, -R10, RZ ;  /* 0x8000000a07117210 */ /* 0x000fe40007ffe0ff */
[----:B------:R-:W-:Y:S01]  /*1320*/  FFMA R16, R13, R12, 0.20012299716472625732 ;  /* 0x3e4ced0b0d107423 */ /* 0x000fe2000000000c */
[----:B------:R-:W-:Y:S02]  /*1330*/  I2FP.F32.S32 R10, R10 ;  /* 0x0000000a000a7245 */ /* 0x000fe40000201400 */
[----:B------:R-:W-:Y:S01]  /*1340*/  FADD R12, R17, -1 ;  /* 0xbf800000110c7421 */ /* 0x000fe20000000000 */
[----:B------:R-:W-:-:S03]  /*1350*/  FFMA R16, R13, R16, -0.24999669194221496582 ;  /* 0xbe7fff220d107423 */ /* 0x000fc60000000010 */
[C---:B------:R-:W-:Y:S01]  /*1360*/  FFMA R17, R12.reuse, -R18, 0.14084610342979431152 ;  /* 0x3e1039f60c117423 */ /* 0x040fe20000000812 */
[----:B------:R-:W-:Y:S01]  /*1370*/  FFMA R18, R13, R16, 0.33333182334899902344 ;  /* 0x3eaaaa780d127423 */ /* 0x000fe20000000010 */
[----:B------:R-:W-:Y:S02]  /*1380*/  FSEL R16, RZ, -23, P0 ;  /* 0xc1b80000ff107808 */ /* 0x000fe40000000000 */
[----:B------:R-:W-:Y:S01]  /*1390*/  ISETP.GT.U32.AND P0, PT, R5, 0x7f7fffff, PT ;  /* 0x7f7fffff0500780c */ /* 0x000fe20003f04070 */
[C---:B------:R-:W-:Y:S01]  /*13a0*/  FFMA R18, R13.reuse, R18, -0.5 ;  /* 0xbf0000000d127423 */ /* 0x040fe20000000012 */
[C---:B------:R-:W-:Y:S01]  /*13b0*/  FFMA R19, R12.reuse, R17, -0.12148627638816833496 ;  /* 0xbdf8cdcc0c137423 */ /* 0x040fe20000000011 */
[----:B------:R-:W-:Y:S01]  /*13c0*/  I2FP.F32.S32 R17, R14 ;  /* 0x0000000e00117245 */ /* 0x000fe20000201400 */
[----:B------:R-:W-:Y:S02]  /*13d0*/  IMAD.MOV.U32 R14, RZ, RZ, 0x7f800000 ;  /* 0x7f800000ff0e7424 */ /* 0x000fe400078e00ff */
[----:B------:R-:W-:Y:S01]  /*13e0*/  FMUL R18, R13, R18 ;  /* 0x000000120d127220 */ /* 0x000fe20000400000 */
[----:B------:R-:W-:Y:S01]  /*13f0*/  FFMA R19, R12, R19, 0.13980610668659210205 ;  /* 0x3e0f29550c137423 */ /* 0x000fe20000000013 */
[----:B------:R-:W-:-:S02]  /*1400*/  FFMA R16, R17, 1.1920928955078125e-07, R16 ;  /* 0x3400000011107823 */ /* 0x000fc40000000010 */
[----:B------:R-:W-:Y:S01]  /*1410*/  FFMA R13, R13, R18, R13 ;  /* 0x000000120d0d7223 */ /* 0x000fe2000000000d */
[----:B------:R-:W-:-:S03]  /*1420*/  FFMA R19, R12, R19, -0.16684235632419586182 ;  /* 0xbe2ad8b90c137423 */ /* 0x000fc60000000013 */
[----:B------:R-:W-:Y:S01]  /*1430*/  FFMA R13, R16, 0.69314718246459960938, R13 ;  /* 0x3f317218100d7823 */ /* 0x000fe2000000000d */
[C---:B------:R-:W-:Y:S01]  /*1440*/  @P0 FFMA R13, R5.reuse, R14, +INF ;  /* 0x7f800000050d0423 */ /* 0x040fe2000000000e */
[C---:B------:R-:W-:Y:S01]  /*1450*/  FFMA R19, R12.reuse, R19, 0.20012299716472625732 ;  /* 0x3e4ced0b0c137423 */ /* 0x040fe20000000013 */
[----:B------:R-:W-:Y:S02]  /*1460*/  FSETP.NEU.AND P0, PT, R5, RZ, PT ;  /* 0x000000ff0500720b */ /* 0x000fe40003f0d000 */
[----:B------:R-:W-:Y:S01]  /*1470*/  FSEL R5, RZ, -23, P1 ;  /* 0xc1b80000ff057808 */ /* 0x000fe20000800000 */
[C---:B------:R-:W-:Y:S01]  /*1480*/  FFMA R19, R12.reuse, R19, -0.24999669194221496582 ;  /* 0xbe7fff220c137423 */ /* 0x040fe20000000013 */
[----:B------:R-:W-:Y:S02]  /*1490*/  FSEL R13, R13, -INF , P0 ;  /* 0xff8000000d0d7808 */ /* 0x000fe40000000000 */
[----:B------:R-:W-:Y:S01]  /*14a0*/  ISETP.GT.U32.AND P0, PT, R7, 0x7f7fffff, PT ;  /* 0x7f7fffff0700780c */ /* 0x000fe20003f04070 */
[----:B------:R-:W-:Y:S01]  /*14b0*/  FFMA R19, R12, R19, 0.33333182334899902344 ;  /* 0x3eaaaa780c137423 */ /* 0x000fe20000000013 */
[----:B------:R-:W-:Y:S01]  /*14c0*/  FFMA R5, R10, 1.1920928955078125e-07, R5 ;  /* 0x340000000a057823 */ /* 0x000fe20000000005 */
[----:B------:R-:W-:-:S02]  /*14d0*/  FFMA R13, -R4, R13, R15 ;  /* 0x0000000d040d7223 */ /* 0x000fc4000000010f */
[----:B------:R-:W-:-:S04]  /*14e0*/  FFMA R19, R12, R19, -0.5 ;  /* 0xbf0000000c137423 */ /* 0x000fc80000000013 */
[----:B------:R-:W0:Y:S01]  /*14f0*/  F2I.TRUNC.NTZ R13, R13 ;  /* 0x0000000d000d7305 */ /* 0x000e22000020f100 */
[----:B------:R-:W-:-:S04]  /*1500*/  FMUL R19, R12, R19 ;  /* 0x000000130c137220 */ /* 0x000fc80000400000 */
[----:B------:R-:W-:-:S04]  /*1510*/  FFMA R12, R12, R19, R12 ;  /* 0x000000130c0c7223 */ /* 0x000fc8000000000c */
[----:B------:R-:W-:Y:S01]  /*1520*/  FFMA R5, R5, 0.69314718246459960938, R12 ;  /* 0x3f31721805057823 */ /* 0x000fe2000000000c */
[C---:B------:R-:W-:Y:S01]  /*1530*/  @P0 FFMA R5, R7.reuse, R14, +INF ;  /* 0x7f80000007050423 */ /* 0x040fe2000000000e */
[----:B------:R-:W-:-:S04]  /*1540*/  FSETP.NEU.AND P0, PT, R7, RZ, PT ;  /* 0x000000ff0700720b */ /* 0x000fc80003f0d000 */
[----:B------:R-:W-:Y:S02]  /*1550*/  FSEL R5, R5, -INF , P0 ;  /* 0xff80000005057808 */ /* 0x000fe40000000000 */
[----:B0-----:R-:W-:-:S05]  /*1560*/  I2FP.F32.S32 R7, R13 ;  /* 0x0000000d00077245 */ /* 0x001fca0000201400 */
[----:B------:R-:W-:-:S04]  /*1570*/  FFMA R5, -R6, R5, R7 ;  /* 0x0000000506057223 */ /* 0x000fc80000000107 */
[----:B------:R1:W2:Y:S03]  /*1580*/  F2I.TRUNC.NTZ R15, R5 ;  /* 0x00000005000f7305 */ /* 0x0002a6000020f100 */
.L_x_115:
[----:B------:R-:W-:Y:S05]  /*1590*/  BRA.U UP1, `(.L_x_112) ;  /* 0x0000000101ec7547 */ /* 0x000fea000b800000 */
[----:B------:R-:W-:-:S06]  /*15a0*/  IMAD.WIDE.U32 R2, R9, 0x4, R2 ;  /* 0x0000000409027825 */ /* 0x000fcc00078e0002 */
[----:B------:R3:W4:Y:S01]  /*15b0*/  LDG.E R3, desc[UR8][R2.64+0x8] ;  /* 0x0000080802037981 */ /* 0x000722000c1e1900 */
[-C--:B-----5:R-:W-:Y:S02]  /*15c0*/  IABS R7, R0.reuse ;  /* 0x0000000000077213 */ /* 0x0a0fe40000000000 */
[----:B------:R-:W-:Y:S02]  /*15d0*/  IABS R12, R0 ;  /* 0x00000000000c7213 */ /* 0x000fe40000000000 */
[----:B------:R-:W1:Y:S01]  /*15e0*/  I2F.RP R6, R7 ;  /* 0x0000000700067306 */ /* 0x000e620000209400 */
[----:B0-2---:R-:W-:-:S07]  /*15f0*/  I2FP.F32.S32 R15, R15 ;  /* 0x0000000f000f7245 */ /* 0x005fce0000201400 */
[----:B-1----:R-:W0:Y:S02]  /*1600*/  MUFU.RCP R6, R6 ;  /* 0x0000000600067308 */ /* 0x002e240000001000 */
[----:B0-----:R-:W-:Y:S02]  /*1610*/  VIADD R4, R6, 0xffffffe ;  /* 0x0ffffffe06047836 */ /* 0x001fe40000000000 */
[----:B------:R-:W-:-:S04]  /*1620*/  IMAD.MOV R6, RZ, RZ, -R12 ;  /* 0x000000ffff067224 */ /* 0x000fc800078e0a0c */
[----:B------:R0:W1:Y:S02]  /*1630*/  F2I.FTZ.U32.TRUNC.NTZ R5, R4 ;  /* 0x0000000400057305 */ /* 0x000064000021f000 */
[----:B0-----:R-:W-:Y:S02]  /*1640*/  MOV R4, RZ ;  /* 0x000000ff00047202 */ /* 0x001fe40000000f00 */
[----:B-1----:R-:W-:-:S05]  /*1650*/  IADD3 R10, PT, PT, RZ, -R5, RZ ;  /* 0x80000005ff0a7210 */ /* 0x002fca0007ffe0ff */
[----:B------:R-:W-:-:S04]  /*1660*/  IMAD R9, R10, R7, RZ ;  /* 0x000000070a097224 */ /* 0x000fc800078e02ff */
[----:B---3--:R-:W-:Y:S01]  /*1670*/  IMAD.HI.U32 R2, R5, R9, R4 ;  /* 0x0000000905027227 */ /* 0x008fe200078e0004 */
[----:B----4-:R-:W-:Y:S02]  /*1680*/  IABS R10, R3 ;  /* 0x00000003000a7213 */ /* 0x010fe40000000000 */
[----:B------:R-:W-:-:S03]  /*1690*/  LOP3.LUT R3, R3, R0, RZ, 0x3c, !PT ;  /* 0x0000000003037212 */ /* 0x000fc600078e3cff */
[----:B------:R-:W-:Y:S01]  /*16a0*/  IMAD.MOV.U32 R5, RZ, RZ, R10 ;  /* 0x000000ffff057224 */ /* 0x000fe200078e000a */
[----:B------:R-:W-:-:S03]  /*16b0*/  ISETP.GE.AND P2, PT, R3, RZ, PT ;  /* 0x000000ff0300720c */ /* 0x000fc60003f46270 */
[----:B------:R-:W-:-:S04]  /*16c0*/  IMAD.HI.U32 R2, R2, R5, RZ ;  /* 0x0000000502027227 */ /* 0x000fc800078e00ff */
[----:B------:R-:W-:Y:S02]  /*16d0*/  IMAD R4, R2, R6, R5 ;  /* 0x0000000602047224 */ /* 0x000fe400078e0205 */
[----:B------:R-:W-:-:S03]  /*16e0*/  HFMA2 R5, -RZ, RZ, 1.5048828125, 33.21875 ;  /* 0x3e055027ff057431 */ /* 0x000fc600000001ff */
[----:B------:R-:W-:-:S13]  /*16f0*/  ISETP.GT.U32.AND P1, PT, R7, R4, PT ;  /* 0x000000040700720c */ /* 0x000fda0003f24070 */
[-C--:B------:R-:W-:Y:S01]  /*1700*/  @!P1 IADD3 R4, PT, PT, R4, -R7.reuse, RZ ;  /* 0x8000000704049210 */ /* 0x080fe20007ffe0ff */
[----:B------:R-:W-:Y:S01]  /*1710*/  @!P1 VIADD R2, R2, 0x1 ;  /* 0x0000000102029836 */ /* 0x000fe20000000000 */
[----:B------:R-:W-:Y:S02]  /*1720*/  ISETP.NE.AND P1, PT, R0, RZ, PT ;  /* 0x000000ff0000720c */ /* 0x000fe40003f25270 */
[----:B------:R-:W-:-:S13]  /*1730*/  ISETP.GE.U32.AND P0, PT, R4, R7, PT ;  /* 0x000000070400720c */ /* 0x000fda0003f06070 */
[----:B------:R-:W-:-:S05]  /*1740*/  @P0 IADD3 R2, PT, PT, R2, 0x1, RZ ;  /* 0x0000000102020810 */ /* 0x000fca0007ffe0ff */
[----:B------:R-:W-:Y:S01]  /*1750*/  @!P2 IMAD.MOV R2, RZ, RZ, -R2 ;  /* 0x000000ffff02a224 */ /* 0x000fe200078e0a02 */
[----:B------:R-:W-:-:S04]  /*1760*/  @!P1 LOP3.LUT R2, RZ, R0, RZ, 0x33, !PT ;  /* 0x00000000ff029212 */ /* 0x000fc800078e33ff */
[----:B------:R-:W-:-:S04]  /*1770*/  I2FP.F32.S32 R2, R2 ;  /* 0x0000000200027245 */ /* 0x000fc80000201400 */
[----:B------:R-:W-:-:S04]  /*1780*/  FMNMX R2, RZ, R2, !PT ;  /* 0x00000002ff027209 */ /* 0x000fc80007800000 */
[C---:B------:R-:W-:Y:S01]  /*1790*/  FSETP.GEU.AND P0, PT, R2.reuse, 1.175494350822287508e-38, PT ;  /* 0x008000000200780b */ /* 0x040fe20003f0e000 */
[----:B------:R-:W-:-:S05]  /*17a0*/  FMUL R3, R2, 8388608 ;  /* 0x4b00000002037820 */ /* 0x000fca0000400000 */
[----:B------:R-:W-:-:S04]  /*17b0*/  FSEL R3, R3, R2, !P0 ;  /* 0x0000000203037208 */ /* 0x000fc80004000000 */
[----:B------:R-:W-:-:S04]  /*17c0*/  IADD3 R0, PT, PT, R3, -0x3f2aaaab, RZ ;  /* 0xc0d5555503007810 */ /* 0x000fc80007ffe0ff */
[----:B------:R-:W-:-:S05]  /*17d0*/  LOP3.LUT R4, R0, 0xff800000, RZ, 0xc0, !PT ;  /* 0xff80000000047812 */ /* 0x000fca00078ec0ff */
[----:B------:R-:W-:-:S04]  /*17e0*/  IMAD.IADD R0, R3, 0x1, -R4 ;  /* 0x0000000103007824 */ /* 0x000fc800078e0a04 */
[----:B------:R-:W-:Y:S01]  /*17f0*/  FADD R6, R0, -1 ;  /* 0xbf80000000067421 */ /* 0x000fe20000000000 */
[----:B------:R-:W-:Y:S02]  /*1800*/  FSEL R0, RZ, -23, P0 ;  /* 0xc1b80000ff007808 */ /* 0x000fe40000000000 */
[----:B------:R-:W-:Y:S01]  /*1810*/  ISETP.GT.U32.AND P0, PT, R3, 0x7f7fffff, PT ;  /* 0x7f7fffff0300780c */ /* 0x000fe20003f04070 */
[----:B------:R-:W-:-:S04]  /*1820*/  FFMA R5, R6, -R5, 0.14084610342979431152 ;  /* 0x3e1039f606057423 */ /* 0x000fc80000000805 */
[----:B------:R-:W-:-:S04]  /*1830*/  FFMA R5, R6, R5, -0.12148627638816833496 ;  /* 0xbdf8cdcc06057423 */ /* 0x000fc80000000005 */
[----:B------:R-:W-:-:S04]  /*1840*/  FFMA R5, R6, R5, 0.13980610668659210205 ;  /* 0x3e0f295506057423 */ /* 0x000fc80000000005 */
[----:B------:R-:W-:-:S04]  /*1850*/  FFMA R5, R6, R5, -0.16684235632419586182 ;  /* 0xbe2ad8b906057423 */ /* 0x000fc80000000005 */
[----:B------:R-:W-:-:S04]  /*1860*/  FFMA R5, R6, R5, 0.20012299716472625732 ;  /* 0x3e4ced0b06057423 */ /* 0x000fc80000000005 */
[----:B------:R-:W-:-:S04]  /*1870*/  FFMA R5, R6, R5, -0.24999669194221496582 ;  /* 0xbe7fff2206057423 */ /* 0x000fc80000000005 */
[----:B------:R-:W-:-:S04]  /*1880*/  FFMA R5, R6, R5, 0.33333182334899902344 ;  /* 0x3eaaaa7806057423 */ /* 0x000fc80000000005 */
[C---:B------:R-:W-:Y:S01]  /*1890*/  FFMA R7, R6.reuse, R5, -0.5 ;  /* 0xbf00000006077423 */ /* 0x040fe20000000005 */
[----:B------:R-:W-:Y:S01]  /*18a0*/  I2FP.F32.S32 R5, R4 ;  /* 0x0000000400057245 */ /* 0x000fe20000201400 */
[----:B------:R-:W-:Y:S02]  /*18b0*/  IMAD.MOV.U32 R4, RZ, RZ, 0x7f800000 ;  /* 0x7f800000ff047424 */ /* 0x000fe400078e00ff */
[C---:B------:R-:W-:Y:S02]  /*18c0*/  FMUL R7, R6.reuse, R7 ;  /* 0x0000000706077220 */ /* 0x040fe40000400000 */
[----:B------:R-:W-:Y:S02]  /*18d0*/  FFMA R0, R5, 1.1920928955078125e-07, R0 ;  /* 0x3400000005007823 */ /* 0x000fe40000000000 */
[----:B------:R-:W-:-:S04]  /*18e0*/  FFMA R7, R6, R7, R6 ;  /* 0x0000000706077223 */ /* 0x000fc80000000006 */
[----:B------:R-:W-:Y:S01]  /*18f0*/  FFMA R0, R0, 0.69314718246459960938, R7 ;  /* 0x3f31721800007823 */ /* 0x000fe20000000007 */
[C---:B------:R-:W-:Y:S01]  /*1900*/  @P0 FFMA R0, R3.reuse, R4, +INF ;  /* 0x7f80000003000423 */ /* 0x040fe20000000004 */
[----:B------:R-:W-:-:S04]  /*1910*/  FSETP.NEU.AND P0, PT, R3, RZ, PT ;  /* 0x000000ff0300720b */ /* 0x000fc80003f0d000 */
[----:B------:R-:W-:-:S05]  /*1920*/  FSEL R3, R0, -INF , P0 ;  /* 0xff80000000037808 */ /* 0x000fca0000000000 */
[----:B------:R-:W-:-:S04]  /*1930*/  FFMA R3, -R2, R3, R15 ;  /* 0x0000000302037223 */ /* 0x000fc8000000010f */
[----:B------:R3:W4:Y:S03]  /*1940*/  F2I.TRUNC.NTZ R15, R3 ;  /* 0x00000003000f7305 */ /* 0x000726000020f100 */
.L_x_112:
[----:B---3--:R-:W3:Y:S01]  /*1950*/  LDC.64 R2, c[0x0][0x388] ;  /* 0x0000e200ff027b82 */ /* 0x008ee20000000a00 */
[----:B0-2-4-:R-:W-:Y:S01]  /*1960*/  IADD3 R15, PT, PT, -R15, RZ, RZ ;  /* 0x000000ff0f0f7210 */ /* 0x015fe20007ffe1ff */
[----:B-----5:R-:W-:Y:S01]  /*1970*/  IMAD.MOV.U32 R0, RZ, RZ, RZ ;  /* 0x000000ffff007224 */ /* 0x020fe200078e00ff */
[----:B------:R-:W-:Y:S02]  /*1980*/  LOP3.LUT R4, R11, 0x1, RZ, 0xc0, !PT ;  /* 0x000000010b047812 */ /* 0x000fe400078ec0ff */
[----:B------:R-:W-:Y:S02]  /*1990*/  MOV R7, RZ ;  /* 0x000000ff00077202 */ /* 0x000fe40000000f00 */
[----:B------:R-:W-:Y:S01]  /*19a0*/  ISETP.NE.U32.AND P0, PT, R4, 0x1, PT ;  /* 0x000000010400780c */ /* 0x000fe20003f05070 */
[----:B---3--:R-:W-:-:S05]  /*19b0*/  IMAD.WIDE R2, R8, 0x4, R2 ;  /* 0x0000000408027825 */ /* 0x008fca00078e0202 */
[----:B------:R0:W-:Y:S01]  /*19c0*/  STG.E desc[UR8][R2.64], R15 ;  /* 0x0000000f02007986 */ /* 0x0001e2000c101908 */
[----:B------:R-:W-:Y:S01]  /*19d0*/  BAR.SYNC.DEFER_BLOCKING 0x0 ;  /* 0x0000000000007b1d */ /* 0x000fe20000010000 */
[----:B------:R-:W-:-:S05]  /*19e0*/  ISETP.NE.AND P1, PT, R4, RZ, PT ;  /* 0x000000ff0400720c */ /* 0x000fca0003f25270 */
[----:B------:R0:W5:Y:S04]  /*19f0*/  @P0 LDG.E R0, desc[UR8][R2.64] ;  /* 0x0000000802000981 */ /* 0x000168000c1e1900 */
[----:B------:R0:W5:Y:S01]  /*1a00*/  @P0 LDG.E R7, desc[UR8][R2.64+0x4] ;  /* 0x0000040802070981 */ /* 0x000162000c1e1900 */
[----:B------:R-:W-:Y:S06]  /*1a10*/  BAR.SYNC.DEFER_BLOCKING 0x0 ;  /* 0x0000000000007b1d */ /* 0x000fec0000010000 */
[----:B------:R-:W-:Y:S05]  /*1a20*/  @P1 EXIT ;  /* 0x000000000000194d */ /* 0x000fea0003800000 */
[----:B------:R-:W2:Y:S01]  /*1a30*/  LDCU.64 UR4, c[0x0][0x388] ;  /* 0x00007100ff0477ac */ /* 0x000ea20008000a00 */
[----:B------:R-:W-:Y:S01]  /*1a40*/  @P0 IMAD.IADD R11, R8, 0x1, R11 ;  /* 0x00000001080b0824 */ /* 0x000fe200078e020b */
[----:B0-----:R-:W-:Y:S01]  /*1a50*/  CS2R R2, SRZ ;  /* 0x0000000000027805 */ /* 0x001fe2000001ff00 */
[----:B-----5:R-:W-:-:S03]  /*1a60*/  IMAD.IADD R7, R7, 0x1, R0 ;  /* 0x0000000107077824 */ /* 0x020fc600078e0200 */
[----:B------:R-:W-:Y:S02]  /*1a70*/  @P0 MOV R2, R11 ;  /* 0x0000000b00020202 */ /* 0x000fe40000000f00 */
[----:B------:R-:W-:Y:S02]  /*1a80*/  @P0 SHF.R.S32.HI R3, RZ, 0x1f, R11 ;  /* 0x0000001fff030819 */ /* 0x000fe4000001140b */
[----:B--2---:R-:W-:-:S04]  /*1a90*/  LEA R4, P0, R2, UR4, 0x2 ;  /* 0x0000000402047c11 */ /* 0x004fc8000f8010ff */
[----:B-1----:R-:W-:-:S05]  /*1aa0*/  LEA.HI.X R5, R2, UR5, R3, 0x2, P0 ;  /* 0x0000000502057c11 */ /* 0x002fca00080f1403 */
[----:B------:R-:W-:Y:S01]  /*1ab0*/  STG.E desc[UR8][R4.64], R7 ;  /* 0x0000000704007986 */ /* 0x000fe2000c101908 */
[----:B------:R-:W-:Y:S05]  /*1ac0*/  EXIT ;  /* 0x000000000000794d */ /* 0x000fea0003800000 */
.L_x_116:
        /* <DEDUP_REMOVED lines=11> */
.L_x_135:


//--------------------- .text._Z16counter_increasePiS_i --------------------------
	.section	.text._Z16counter_increasePiS_i,"ax",@progbits
	.align	128
        .global         _Z16counter_increasePiS_i
        .type           _Z16counter_increasePiS_i,@function
        .size           _Z16counter_increasePiS_i,(.L_x_136 - _Z16counter_increasePiS_i)
        .other          _Z16counter_increasePiS_i,@"STO_CUDA_ENTRY STV_DEFAULT"
_Z16counter_increasePiS_i:
.text._Z16counter_increasePiS_i:
[----:B------:R-:W-:Y:S01]  /*0000*/  LDC R1, c[0x0][0x37c] ;  /* 0x0000df00ff017b82 */ /* 0x000fe20000000800 */
[----:B------:R-:W0:Y:S07]  /*0010*/  S2R R0, SR_CTAID.Y ;  /* 0x0000000000007919 */ /* 0x000e2e0000002600 */
[----:B------:R-:W0:Y:S01]  /*0020*/  S2UR UR6, SR_CTAID.X ;  /* 0x00000000000679c3 */ /* 0x000e220000002500 */
[----:B------:R-:W1:Y:S07]  /*0030*/  LDCU.64 UR4, c[0x0][0x358] ;  /* 0x00006b00ff0477ac */ /* 0x000e6e0008000a00 */
[----:B------:R-:W0:Y:S08]  /*0040*/  LDC R3, c[0x0][0x370] ;  /* 0x0000dc00ff037b82 */ /* 0x000e300000000800 */
[----:B------:R-:W2:Y:S08]  /*0050*/  LDC.64 R4, c[0x0][0x388] ;  /* 0x0000e200ff047b82 */ /* 0x000eb00000000a00 */
[----:B------:R-:W3:Y:S01]  /*0060*/  LDC R11, c[0x0][0x390] ;  /* 0x0000e400ff0b7b82 */ /* 0x000ee20000000800 */
[----:B0-----:R-:W-:-:S04]  /*0070*/  IMAD R0, R0, R3, UR6 ;  /* 0x0000000600007e24 */ /* 0x001fc8000f8e0203 */
[----:B--2---:R-:W-:-:S06]  /*0080*/  IMAD.WIDE R4, R0, 0x4, R4 ;  /* 0x0000000400047825 */ /* 0x004fcc00078e0204 */
[----:B-1----:R0:W2:Y:S01]  /*0090*/  LDG.E R4, desc[UR4][R4.64] ;  /* 0x0000000404047981 */ /* 0x0020a2000c1e1900 */
[----:B---3--:R-:W-:Y:S01]  /*00a0*/  SHF.L.U32 R11, R11, 0x1, RZ ;  /* 0x000000010b0b7819 */ /* 0x008fe200000006ff */
[----:B------:R-:W1:Y:S03]  /*00b0*/  S2R R10, SR_TID.X ;  /* 0x00000000000a7919 */ /* 0x000e660000002100 */
[----:B------:R-:W3:Y:S01]  /*00c0*/  I2F.U32.RP R6, R11 ;  /* 0x0000000b00067306 */ /* 0x000ee20000209000 */
[----:B------:R-:W-:-:S07]  /*00d0*/  IADD3 R7, PT, PT, RZ, -R11, RZ ;  /* 0x8000000bff077210 */ /* 0x000fce0007ffe0ff */
[----:B---3--:R-:W3:Y:S02]  /*00e0*/  MUFU.RCP R6, R6 ;  /* 0x0000000600067308 */ /* 0x008ee40000001000 */
[----:B---3--:R-:W-:-:S06]  /*00f0*/  IADD3 R2, PT, PT, R6, 0xffffffe, RZ ;  /* 0x0ffffffe06027810 */ /* 0x008fcc0007ffe0ff */
[----:B------:R3:W4:Y:S02]  /*0100*/  F2I.FTZ.U32.TRUNC.NTZ R3, R2 ;  /* 0x0000000200037305 */ /* 0x000724000021f000 */
[----:B---3--:R-:W-:Y:S02]  /*0110*/  HFMA2 R2, -RZ, RZ, 0, 0 ;  /* 0x00000000ff027431 */ /* 0x008fe400000001ff */
[----:B----4-:R-:W-:-:S04]  /*0120*/  IMAD R7, R7, R3, RZ ;  /* 0x0000000307077224 */ /* 0x010fc800078e02ff */
[----:B------:R-:W-:-:S06]  /*0130*/  IMAD.HI.U32 R3, R3, R7, R2 ;  /* 0x0000000703037227 */ /* 0x000fcc00078e0002 */
[----:B-1----:R-:W-:-:S04]  /*0140*/  IMAD.HI.U32 R3, R3, R10, RZ ;  /* 0x0000000a03037227 */ /* 0x002fc800078e00ff */
[----:B0-----:R-:W-:-:S04]  /*0150*/  IMAD.MOV R5, RZ, RZ, -R3 ;  /* 0x000000ffff057224 */ /* 0x001fc800078e0a03 */
[----:B------:R-:W-:Y:S01]  /*0160*/  IMAD R6, R11, R5, R10 ;  /* 0x000000050b067224 */ /* 0x000fe200078e020a */
[----:B------:R-:W-:-:S04]  /*0170*/  LOP3.LUT R5, RZ, R11, RZ, 0x33, !PT ;  /* 0x0000000bff057212 */ /* 0x000fc800078e33ff */
[----:B------:R-:W-:-:S13]  /*0180*/  ISETP.GE.U32.AND P1, PT, R6, R11, PT ;  /* 0x0000000b0600720c */ /* 0x000fda0003f26070 */
[----:B------:R-:W-:Y:S02]  /*0190*/  @P1 IADD3 R6, PT, PT, -R11, R6, RZ ;  /* 0x000000060b061210 */ /* 0x000fe40007ffe1ff */
[----:B------:R-:W-:Y:S02]  /*01a0*/  @P1 IADD3 R3, PT, PT, R3, 0x1, RZ ;  /* 0x0000000103031810 */ /* 0x000fe40007ffe0ff */
[----:B------:R-:W-:Y:S02]  /*01b0*/  ISETP.GE.U32.AND P0, PT, R6, R11, PT ;  /* 0x0000000b0600720c */ /* 0x000fe40003f06070 */
[----:B------:R-:W-:-:S11]  /*01c0*/  ISETP.NE.U32.AND P1, PT, R11, RZ, PT ;  /* 0x000000ff0b00720c */ /* 0x000fd60003f25070 */
[----:B------:R-:W-:-:S05]  /*01d0*/  @P0 VIADD R3, R3, 0x1 ;  /* 0x0000000103030836 */ /* 0x000fca0000000000 */
[----:B------:R-:W-:-:S04]  /*01e0*/  SEL R3, R5, R3, !P1 ;  /* 0x0000000305037207 */ /* 0x000fc80004800000 */
[----:B--2---:R-:W-:-:S13]  /*01f0*/  ISETP.NE.AND P2, PT, R4, R3, PT ;  /* 0x000000030400720c */ /* 0x004fda0003f45270 */
[----:B------:R-:W-:Y:S05]  /*0200*/  @P2 EXIT ;  /* 0x000000000000294d */ /* 0x000fea0003800000 */
[----:B------:R-:W0:Y:S01]  /*0210*/  LDCU UR6, c[0x0][0x360] ;  /* 0x00006c00ff0677ac */ /* 0x000e220008000800 */
[----:B------:R-:W1:Y:S01]  /*0220*/  LDC.64 R2, c[0x0][0x380] ;  /* 0x0000e000ff027b82 */ /* 0x000e620000000a00 */
[----:B------:R-:W-:-:S04]  /*0230*/  IADD3 R7, PT, PT, -R11, R6, RZ ;  /* 0x000000060b077210 */ /* 0x000fc80007ffe1ff */
[----:B------:R-:W-:Y:S02]  /*0240*/  @P1 SEL R5, R7, R6, P0 ;  /* 0x0000000607051207 */ /* 0x000fe40000000000 */
[----:B0-----:R-:W-:-:S05]  /*0250*/  IADD3 R13, PT, PT, R11, UR6, RZ ;  /* 0x000000060b0d7c10 */ /* 0x001fca000fffe0ff */
[----:B------:R-:W-:-:S04]  /*0260*/  IMAD R7, R0, R13, R5 ;  /* 0x0000000d00077224 */ /* 0x000fc800078e0205 */
[----:B-1----:R-:W-:-:S04]  /*0270*/  IMAD.WIDE R6, R7, 0x4, R2 ;  /* 0x0000000407067825 */ /* 0x002fc800078e0202 */
[----:B------:R-:W-:-:S06]  /*0280*/  IMAD.WIDE R8, R11, 0x4, R6 ;  /* 0x000000040b087825 */ /* 0x000fcc00078e0206 */
[----:B------:R-:W2:Y:S01]  /*0290*/  LDG.E R9, desc[UR4][R8.64] ;  /* 0x0000000408097981 */ /* 0x000ea2000c1e1900 */
[----:B------:R-:W-:-:S04]  /*02a0*/  IMAD R0, R0, R13, R10 ;  /* 0x0000000d00007224 */ /* 0x000fc800078e020a */
[----:B------:R-:W-:-:S04]  /*02b0*/  IMAD R11, R11, R4, R0 ;  /* 0x000000040b0b7224 */ /* 0x000fc800078e0200 */
[----:B------:R-:W-:Y:S01]  /*02c0*/  IMAD.WIDE R2, R11, 0x4, R2 ;  /* 0x000000040b027825 */ /* 0x000fe200078e0202 */
[----:B--2---:R-:W-:Y:S04]  /*02d0*/  REDG.E.ADD.STRONG.GPU desc[UR4][R6.64], R9 ;  /* 0x000000090600798e */ /* 0x004fe8000c12e104 */
[----:B------:R-:W-:Y:S01]  /*02e0*/  REDG.E.ADD.STRONG.GPU desc[UR4][R2.64], R9 ;  /* 0x000000090200798e */ /* 0x000fe2000c12e104 */
[----:B------:R-:W-:Y:S05]  /*02f0*/  EXIT ;  /* 0x000000000000794d */ /* 0x000fea0003800000 */
.L_x_117:
        /* <DEDUP_REMOVED lines=16> */
.L_x_136:


//--------------------- .text._Z14tree_traversalPiS_S_S_S_S_i --------------------------
	.section	.text._Z14tree_traversalPiS_S_S_S_S_i,"ax",@progbits
	.align	128
        .global         _Z14tree_traversalPiS_S_S_S_S_i
        .type           _Z14tree_traversalPiS_S_S_S_S_i,@function
        .size           _Z14tree_traversalPiS_S_S_S_S_i,(.L_x_137 - _Z14tree_traversalPiS_S_S_S_S_i)
        .other          _Z14tree_traversalPiS_S_S_S_S_i,@"STO_CUDA_ENTRY STV_DEFAULT"
_Z14tree_traversalPiS_S_S_S_S_i:
.text._Z14tree_traversalPiS_S_S_S_S_i:
[----:B------:R-:W0:Y:S01]  /*0000*/  LDC R1, c[0x0][0x37c] ;  /* 0x0000df00ff017b82 */ /* 0x000e220000000800 */
[----:B------:R-:W1:Y:S01]  /*0010*/  S2R R17, SR_TID.X ;  /* 0x0000000000117919 */ /* 0x000e620000002100 */
[----:B------:R-:W2:Y:S06]  /*0020*/  LDCU UR5, c[0x0][0x2fc] ;  /* 0x00005f80ff0577ac */ /* 0x000eac0008000800 */
[----:B------:R-:W1:Y:S01]  /*0030*/  S2UR UR41, SR_CTAID.X ;  /* 0x00000000002979c3 */ /* 0x000e620000002500 */
[----:B0-----:R-:W-:Y:S01]  /*0040*/  VIADD R1, R1, 0xfffffff8 ;  /* 0xfffffff801017836 */ /* 0x001fe20000000000 */
[----:B------:R-:W0:Y:S06]  /*0050*/  LDCU UR4, c[0x0][0x2f8] ;  /* 0x00005f00ff0477ac */ /* 0x000e2c0008000800 */
[----:B------:R-:W1:Y:S01]  /*0060*/  LDC R0, c[0x0][0x360] ;  /* 0x0000d800ff007b82 */ /* 0x000e620000000800 */
[----:B------:R-:W3:Y:S01]  /*0070*/  LDCU UR6, c[0x0][0x370] ;  /* 0x00006e00ff0677ac */ /* 0x000ee20008000800 */
[----:B0-----:R-:W-:-:S05]  /*0080*/  IADD3 R2, P1, PT, R1, UR4, RZ ;  /* 0x0000000401027c10 */ /* 0x001fca000ff3e0ff */
[----:B--2---:R-:W-:Y:S02]  /*0090*/  IMAD.X R16, RZ, RZ, UR5, P1 ;  /* 0x00000005ff107e24 */ /* 0x004fe400088e06ff */
[C---:B-1----:R-:W-:Y:S02]  /*00a0*/  IMAD R17, R0.reuse, UR41, R17 ;  /* 0x0000002900117c24 */ /* 0x042fe4000f8e0211 */
[----:B---3--:R-:W-:-:S05]  /*00b0*/  IMAD R0, R0, UR6, RZ ;  /* 0x0000000600007c24 */ /* 0x008fca000f8e02ff */
[----:B------:R-:W-:-:S13]  /*00c0*/  ISETP.GE.U32.AND P0, PT, R17, R0, PT ;  /* 0x000000001100720c */ /* 0x000fda0003f06070 */
[----:B------:R-:W-:Y:S05]  /*00d0*/  @P0 EXIT ;  /* 0x000000000000094d */ /* 0x000fea0003800000 */
[----:B------:R-:W0:Y:S01]  /*00e0*/  LDC.64 R4, c[0x0][0x380] ;  /* 0x0000e000ff047b82 */ /* 0x000e220000000a00 */
[----:B------:R-:W0:Y:S02]  /*00f0*/  LDCU.64 UR36, c[0x0][0x358] ;  /* 0x00006b00ff2477ac */ /* 0x000e240008000a00 */
[----:B0-----:R-:W2:Y:S01]  /*0100*/  LDG.E R0, desc[UR36][R4.64] ;  /* 0x0000002404007981 */ /* 0x001ea2000c1e1900 */
[----:B------:R-:W-:Y:S01]  /*0110*/  HFMA2 R18, -RZ, RZ, 0, 0 ;  /* 0x00000000ff127431 */ /* 0x000fe200000001ff */
[----:B--2---:R-:W-:-:S13]  /*0120*/  ISETP.GE.AND P0, PT, R0, RZ, PT ;  /* 0x000000ff0000720c */ /* 0x004fda0003f06270 */
[----:B------:R-:W-:Y:S05]  /*0130*/  @!P0 BRA `(.L_x_118) ;  /* 0x0000000c00108947 */ /* 0x000fea0003800000 */
[----:B------:R-:W0:Y:S02]  /*0140*/  LDCU UR39, c[0x0][0x3b0] ;  /* 0x00007600ff2777ac */ /* 0x000e240008000800 */
[----:B0-----:R-:W-:Y:S02]  /*0150*/  UISETP.GT.AND UP0, UPT, UR39, URZ, UPT ;  /* 0x000000ff2700728c */ /* 0x001fe4000bf04270 */
[----:B------:R-:W-:-:S07]  /*0160*/  UIMAD UR42, UR41, UR39, URZ ;  /* 0x00000027292a72a4 */ /* 0x000fce000f8e02ff */
[----:B------:R-:W-:Y:S05]  /*0170*/  BRA.U UP0, `(.L_x_119) ;  /* 0x0000000100407547 */ /* 0x000fea000b800000 */
.L_x_121:
[----:B------:R-:W0:Y:S01]  /*0180*/  LDC.64 R10, c[0x4][0x178] ;  /* 0x01005e00ff0a7b82 */ /* 0x000e220000000a00 */
[----:B------:R-:W-:Y:S01]  /*0190*/  MOV R0, 0x190 ;  /* 0x0000019000007802 */ /* 0x000fe20000000f00 */
[----:B------:R-:W1:Y:S01]  /*01a0*/  LDCU.64 UR4, c[0x4][0x170] ;  /* 0x01002e00ff0477ac */ /* 0x000e620008000a00 */
[----:B------:R-:W-:Y:S01]  /*01b0*/  MOV R6, R2 ;  /* 0x0000000200067202 */ /* 0x000fe20000000f00 */
[----:B------:R-:W-:-:S04]  /*01c0*/  IMAD.MOV.U32 R7, RZ, RZ, R16 ;  /* 0x000000ffff077224 */ /* 0x000fc800078e0010 */
[----:B------:R2:W3:Y:S01]  /*01d0*/  LDC.64 R8, c[0x4][R0] ;  /* 0x0100000000087b82 */ /* 0x0004e20000000a00 */
[----:B-1----:R-:W-:Y:S02]  /*01e0*/  IMAD.U32 R4, RZ, RZ, UR4 ;  /* 0x00000004ff047e24 */ /* 0x002fe4000f8e00ff */
[----:B------:R-:W-:Y:S01]  /*01f0*/  IMAD.U32 R5, RZ, RZ, UR5 ;  /* 0x00000005ff057e24 */ /* 0x000fe2000f8e00ff */
[----:B0-----:R2:W-:Y:S06]  /*0200*/  STL.64 [R1], R10 ;  /* 0x0000000a01007387 */ /* 0x0015ec0000100a00 */
[----:B------:R-:W-:-:S07]  /*0210*/  LEPC R20, `(.L_x_120) ;  /* 0x000000001014794e */ /* 0x000fce0000000000 */
[----:B--23--:R-:W-:Y:S05]  /*0220*/  CALL.ABS.NOINC R8 ;  /* 0x0000000008007343 */ /* 0x00cfea0003c00000 */
.L_x_120:
[----:B------:R-:W0:Y:S02]  /*0230*/  LDC.64 R4, c[0x0][0x380] ;  /* 0x0000e000ff047b82 */ /* 0x000e240000000a00 */
[----:B0-----:R-:W2:Y:S02]  /*0240*/  LDG.E R0, desc[UR36][R4.64] ;  /* 0x0000002404007981 */ /* 0x001ea4000c1e1900 */
[----:B--2---:R-:W-:-:S13]  /*0250*/  ISETP.GT.AND P0, PT, R0, -0x1, PT ;  /* 0xffffffff0000780c */ /* 0x004fda0003f04270 */
[----:B------:R-:W-:Y:S05]  /*0260*/  @P0 BRA `(.L_x_121) ;  /* 0xfffffffc00c40947 */ /* 0x000fea000383ffff */
[----:B------:R-:W-:Y:S05]  /*0270*/  BRA `(.L_x_118) ;  /* 0x0000000800c07947 */ /* 0x000fea0003800000 */
.L_x_119:
[----:B------:R-:W0:Y:S01]  /*0280*/  LDCU.64 UR4, c[0x0][0x388] ;  /* 0x00007100ff0477ac */ /* 0x000e220008000a00 */
[----:B------:R-:W-:Y:S01]  /*0290*/  BSSY.RECONVERGENT B6, `(.L_x_118) ;  /* 0x00000ae000067945 */ /* 0x000fe20003800200 */
[----:B------:R-:W-:Y:S01]  /*02a0*/  IMAD.MOV.U32 R18, RZ, RZ, RZ ;  /* 0x000000ffff127224 */ /* 0x000fe200078e00ff */
[----:B------:R-:W-:Y:S02]  /*02b0*/  ULOP3.LUT UR43, UR39, 0x3, URZ, 0xc0, !UPT ;  /* 0x00000003272b7892 */ /* 0x000fe4000f8ec0ff */
[----:B------:R-:W-:Y:S02]  /*02c0*/  ULOP3.LUT UR39, UR39, 0x7ffffff8, URZ, 0xc0, !UPT ;  /* 0x7ffffff827277892 */ /* 0x000fe4000f8ec0ff */
[----:B0-----:R-:W-:-:S04]  /*02d0*/  ULEA UR38, UP0, UR42, UR4, 0x2 ;  /* 0x000000042a267291 */ /* 0x001fc8000f8010ff */
[----:B------:R-:W-:Y:S02]  /*02e0*/  ULEA.HI.X UR40, UR42, UR5, URZ, 0x2, UP0 ;  /* 0x000000052a287291 */ /* 0x000fe400080f14ff */
[----:B------:R-:W-:-:S04]  /*02f0*/  UIADD3 UR38, UP0, UPT, UR38, 0x10, URZ ;  /* 0x0000001026267890 */ /* 0x000fc8000ff1e0ff */
[----:B------:R-:W-:-:S12]  /*0300*/  UIADD3.X UR40, UPT, UPT, URZ, UR40, URZ, UP0, !UPT ;  /* 0x00000028ff287290 */ /* 0x000fd800087fe4ff */
.L_x_128:
[----:B------:R-:W0:Y:S01]  /*0310*/  LDCU UR4, c[0x0][0x2f8] ;  /* 0x00005f00ff0477ac */ /* 0x000e220008000800 */
[----:B------:R-:W1:Y:S01]  /*0320*/  LDC R19, c[0x0][0x3b0] ;  /* 0x0000ec00ff137b82 */ /* 0x000e620000000800 */
[----:B------:R-:W-:Y:S01]  /*0330*/  MOV R3, 0x190 ;  /* 0x0000019000037802 */ /* 0x000fe20000000f00 */
[----:B------:R-:W-:Y:S01]  /*0340*/  IMAD.MOV.U32 R7, RZ, RZ, R16 ;  /* 0x000000ffff077224 */ /* 0x000fe200078e0010 */
[----:B------:R-:W-:-:S05]  /*0350*/  MOV R6, R2 ;  /* 0x0000000200067202 */ /* 0x000fca0000000f00 */
[----:B------:R-:W2:Y:S08]  /*0360*/  LDC.64 R8, c[0x4][0x178] ;  /* 0x01005e00ff087b82 */ /* 0x000eb00000000a00 */
[----:B------:R3:W4:Y:S01]  /*0370*/  LDC.64 R10, c[0x4][R3] ;  /* 0x01000000030a7b82 */ /* 0x0007220000000a00 */
[----:B0-----:R-:W-:Y:S01]  /*0380*/  IADD3 R0, PT, PT, R2, -UR4, RZ ;  /* 0x8000000402007c10 */ /* 0x001fe2000fffe0ff */
[----:B------:R-:W0:Y:S01]  /*0390*/  LDCU.64 UR4, c[0x4][0x170] ;  /* 0x01002e00ff0477ac */ /* 0x000e220008000a00 */
[----:B-1----:R-:W-:-:S03]  /*03a0*/  ISETP.GE.U32.AND P0, PT, R19, 0x8, PT ;  /* 0x000000081300780c */ /* 0x002fc60003f06070 */
[----:B--2---:R1:W-:Y:S01]  /*03b0*/  STL.64 [R0], R8 ;  /* 0x0000000800007387 */ /* 0x0043e20000100a00 */
[----:B0-----:R-:W-:Y:S02]  /*03c0*/  IMAD.U32 R4, RZ, RZ, UR4 ;  /* 0x00000004ff047e24 */ /* 0x001fe4000f8e00ff */
[----:B------:R-:W-:Y:S01]  /*03d0*/  IMAD.U32 R5, RZ, RZ, UR5 ;  /* 0x00000005ff057e24 */ /* 0x000fe2000f8e00ff */
[----:B-1-34-:R-:W-:-:S07]  /*03e0*/  P2R R0, PR, RZ, 0x1 ;  /* 0x00000001ff007803 */ /* 0x01afce0000000000 */
[----:B------:R-:W-:-:S07]  /*03f0*/  LEPC R20, `(.L_x_122) ;  /* 0x000000001014794e */ /* 0x000fce0000000000 */
[----:B------:R-:W-:Y:S05]  /*0400*/  CALL.ABS.NOINC R10 ;  /* 0x000000000a007343 */ /* 0x000fea0003c00000 */
.L_x_122:
[----:B------:R-:W-:Y:S01]  /*0410*/  ISETP.GE.U32.AND P6, PT, R19, 0x8, PT ;  /* 0x000000081300780c */ /* 0x000fe20003fc6070 */
[----:B------:R-:W-:-:S12]  /*0420*/  IMAD.MOV.U32 R0, RZ, RZ, RZ ;  /* 0x000000ffff007224 */ /* 0x000fd800078e00ff */
[----:B------:R-:W-:Y:S05]  /*0430*/  @!P6 BRA `(.L_x_123) ;  /* 0x0000000000f4e947 */ /* 0x000fea0003800000 */
[----:B------:R-:W-:Y:S01]  /*0440*/  UIADD3 UR4, UPT, UPT, -UR39, URZ, URZ ;  /* 0x000000ff27047290 */ /* 0x000fe2000fffe1ff */
[----:B------:R-:W-:Y:S01]  /*0450*/  BSSY.RECONVERGENT B0, `(.L_x_124) ;  /* 0x000003a000007945 */ /* 0x000fe20003800200 */
[----:B------:R-:W-:Y:S01]  /*0460*/  MOV R6, UR38 ;  /* 0x0000002600067c02 */ /* 0x000fe20008000f00 */
[----:B------:R-:W-:-:S03]  /*0470*/  IMAD.U32 R7, RZ, RZ, UR40 ;  /* 0x00000028ff077e24 */ /* 0x000fc6000f8e00ff */
[----:B------:R-:W-:-:S07]  /*0480*/  IMAD.U32 R0, RZ, RZ, UR4 ;  /* 0x00000004ff007e24 */ /* 0x000fce000f8e00ff */
.L_x_125:
[----:B------:R-:W0:Y:S01]  /*0490*/  LDC.64 R4, c[0x0][0x380] ;  /* 0x0000e000ff047b82 */ /* 0x000e220000000a00 */
[----:B------:R-:W2:Y:S01]  /*04a0*/  LDG.E R3, desc[UR36][R6.64+-0x10] ;  /* 0xfffff02406037981 */ /* 0x000ea2000c1e1900 */
[----:B0-----:R-:W-:-:S06]  /*04b0*/  IMAD.WIDE R8, R18, 0x4, R4 ;  /* 0x0000000412087825 */ /* 0x001fcc00078e0204 */
[----:B------:R-:W2:Y:S02]  /*04c0*/  LDG.E R8, desc[UR36][R8.64] ;  /* 0x0000002408087981 */ /* 0x000ea4000c1e1900 */
[----:B--2---:R-:W-:Y:S01]  /*04d0*/  ISETP.NE.AND P0, PT, R3, R8, PT ;  /* 0x000000080300720c */ /* 0x004fe20003f05270 */
[----:B------:R-:W-:-:S12]  /*04e0*/  HFMA2 R3, -RZ, RZ, 0, 1.1920928955078125e-07 ;  /* 0x00000002ff037431 */ /* 0x000fd800000001ff */
[----:B------:R-:W-:Y:S02]  /*04f0*/  @!P0 IMAD R18, R18, R3, 0x2 ;  /* 0x0000000212128424 */ /* 0x000fe400078e0203 */
[----:B------:R-:W2:Y:S02]  /*0500*/  LDG.E R3, desc[UR36][R6.64+-0xc] ;  /* 0xfffff42406037981 */ /* 0x000ea4000c1e1900 */
[----:B------:R-:W-:-:S06]  /*0510*/  IMAD.WIDE R10, R18, 0x4, R4 ;  /* 0x00000004120a7825 */ /* 0x000fcc00078e0204 */
[----:B------:R-:W2:Y:S02]  /*0520*/  LDG.E R10, desc[UR36][R10.64] ;  /* 0x000000240a0a7981 */ /* 0x000ea4000c1e1900 */
[----:B--2---:R-:W-:Y:S01]  /*0530*/  ISETP.NE.AND P0, PT, R3, R10, PT ;  /* 0x0000000a0300720c */ /* 0x004fe20003f05270 */
[----:B------:R-:W-:-:S12]  /*0540*/  IMAD.MOV.U32 R3, RZ, RZ, 0x2 ;  /* 0x00000002ff037424 */ /* 0x000fd800078e00ff */
        /* <DEDUP_REMOVED lines=10> */
[----:B--2---:R-:W-:Y:S02]  /*05f0*/  ISETP.NE.AND P0, PT, R3, R8, PT ;  /* 0x000000080300720c */ /* 0x004fe40003f05270 */
[----:B------:R-:W-:-:S11]  /*0600*/  MOV R3, 0x2 ;  /* 0x0000000200037802 */ /* 0x000fd60000000f00 */
        /* <DEDUP_REMOVED lines=17> */
[----:B------:R-:W-:-:S12]  /*0720*/  HFMA2 R3, -RZ, RZ, 0, 1.1920928955078125e-07 ;  /* 0x00000002ff037431 */ /* 0x000fd800000001ff */
[----:B------:R-:W-:Y:S02]  /*0730*/  @!P0 IMAD R18, R18, R3, 0x2 ;  /* 0x0000000212128424 */ /* 0x000fe400078e0203 */
[----:B------:R0:W2:Y:S02]  /*0740*/  LDG.E R3, desc[UR36][R6.64+0xc] ;  /* 0x00000c2406037981 */ /* 0x0000a4000c1e1900 */
[----:B------:R-:W-:-:S06]  /*0750*/  IMAD.WIDE R4, R18, 0x4, R4 ;  /* 0x0000000412047825 */ /* 0x000fcc00078e0204 */
[----:B------:R-:W2:Y:S01]  /*0760*/  LDG.E R4, desc[UR36][R4.64] ;  /* 0x0000002404047981 */ /* 0x000ea2000c1e1900 */
[----:B------:R-:W-:-:S05]  /*0770*/  VIADD R0, R0, 0x8 ;  /* 0x0000000800007836 */ /* 0x000fca0000000000 */
[----:B------:R-:W-:Y:S02]  /*0780*/  ISETP.NE.AND P1, PT, R0, RZ, PT ;  /* 0x000000ff0000720c */ /* 0x000fe40003f25270 */
[----:B0-----:R-:W-:-:S04]  /*0790*/  IADD3 R6, P2, PT, R6, 0x20, RZ ;  /* 0x0000002006067810 */ /* 0x001fc80007f5e0ff */
[----:B------:R-:W-:Y:S02]  /*07a0*/  IADD3.X R7, PT, PT, RZ, R7, RZ, P2, !PT ;  /* 0x00000007ff077210 */ /* 0x000fe400017fe4ff */
[----:B--2---:R-:W-:Y:S01]  /*07b0*/  ISETP.NE.AND P0, PT, R3, R4, PT ;  /* 0x000000040300720c */ /* 0x004fe20003f05270 */
[----:B------:R-:W-:-:S12]  /*07c0*/  IMAD.MOV.U32 R3, RZ, RZ, 0x2 ;  /* 0x00000002ff037424 */ /* 0x000fd800078e00ff */
[----:B------:R-:W-:Y:S01]  /*07d0*/  @!P0 IMAD R18, R18, R3, 0x2 ;  /* 0x0000000212128424 */ /* 0x000fe200078e0203 */
[----:B------:R-:W-:Y:S06]  /*07e0*/  @P1 BRA `(.L_x_125) ;  /* 0xfffffffc00281947 */ /* 0x000fec000383ffff */
[----:B------:R-:W-:Y:S05]  /*07f0*/  BSYNC.RECONVERGENT B0 ;  /* 0x0000000000007941 */ /* 0x000fea0003800200 */
.L_x_124:
[----:B------:R-:W-:-:S07]  /*0800*/  IMAD.U32 R0, RZ, RZ, UR39 ;  /* 0x00000027ff007e24 */ /* 0x000fce000f8e00ff */
.L_x_123:
[----:B------:R-:W0:Y:S02]  /*0810*/  LDCU UR4, c[0x0][0x3b0] ;  /* 0x00007600ff0477ac */ /* 0x000e240008000800 */
[----:B0-----:R-:W-:-:S04]  /*0820*/  ULOP3.LUT UR4, UR4, 0x7, URZ, 0xc0, !UPT ;  /* 0x0000000704047892 */ /* 0x001fc8000f8ec0ff */
[----:B------:R-:W-:-:S09]  /*0830*/  UISETP.NE.AND UP0, UPT, UR4, URZ, UPT ;  /* 0x000000ff0400728c */ /* 0x000fd2000bf05270 */
[----:B------:R-:W-:Y:S05]  /*0840*/  BRA.U !UP0, `(.L_x_126) ;  /* 0x0000000508347547 */ /* 0x000fea000b800000 */
[----:B------:R-:W-:Y:S02]  /*0850*/  UIADD3 UR4, UPT, UPT, UR4, -0x1, URZ ;  /* 0xffffffff04047890 */ /* 0x000fe4000fffe0ff */
[----:B------:R-:W-:Y:S02]  /*0860*/  UISETP.NE.AND UP1, UPT, UR43, URZ, UPT ;  /* 0x000000ff2b00728c */ /* 0x000fe4000bf25270 */
[----:B------:R-:W-:-:S09]  /*0870*/  UISETP.GE.U32.AND UP0, UPT, UR4, 0x3, UPT ;  /* 0x000000030400788c */ /* 0x000fd2000bf06070 */
[----:B------:R-:W-:Y:S05]  /*0880*/  BRA.U !UP0, `(.L_x_127) ;  /* 0x00000001087c7547 */ /* 0x000fea000b800000 */
[----:B------:R-:W0:Y:S01]  /*0890*/  LDC.64 R4, c[0x0][0x388] ;  /* 0x0000e200ff047b82 */ /* 0x000e220000000a00 */
[----:B------:R-:W-:-:S04]  /*08a0*/  IADD3 R3, P0, PT, R0, UR42, RZ ;  /* 0x0000002a00037c10 */ /* 0x000fc8000ff1e0ff */
[----:B------:R-:W-:-:S03]  /*08b0*/  IADD3.X R10, PT, PT, RZ, RZ, RZ, P0, !PT ;  /* 0x000000ffff0a7210 */ /* 0x000fc600007fe4ff */
[----:B------:R-:W1:Y:S01]  /*08c0*/  LDC.64 R6, c[0x0][0x380] ;  /* 0x0000e000ff067b82 */ /* 0x000e620000000a00 */
[----:B0-----:R-:W-:-:S04]  /*08d0*/  LEA R4, P0, R3, R4, 0x2 ;  /* 0x0000000403047211 */ /* 0x001fc800078010ff */
[----:B------:R-:W-:Y:S01]  /*08e0*/  LEA.HI.X R5, R3, R5, R10, 0x2, P0 ;  /* 0x0000000503057211 */ /* 0x000fe200000f140a */
[----:B-1----:R-:W-:-:S04]  /*08f0*/  IMAD.WIDE R8, R18, 0x4, R6 ;  /* 0x0000000412087825 */ /* 0x002fc800078e0206 */
[----:B------:R-:W2:Y:S04]  /*0900*/  LDG.E R3, desc[UR36][R4.64] ;  /* 0x0000002404037981 */ /* 0x000ea8000c1e1900 */
        /* <DEDUP_REMOVED lines=18> */
[----:B------:R-:W2:Y:S01]  /*0a30*/  LDG.E R6, desc[UR36][R6.64] ;  /* 0x0000002406067981 */ /* 0x000ea2000c1e1900 */
[----:B------:R-:W-:Y:S01]  /*0a40*/  VIADD R0, R0, 0x4 ;  /* 0x0000000400007836 */ /* 0x000fe20000000000 */
[----:B--2---:R-:W-:Y:S01]  /*0a50*/  ISETP.NE.AND P0, PT, R3, R6, PT ;  /* 0x000000060300720c */ /* 0x004fe20003f05270 */
[----:B------:R-:W-:-:S12]  /*0a60*/  HFMA2 R3, -RZ, RZ, 0, 1.1920928955078125e-07 ;  /* 0x00000002ff037431 */ /* 0x000fd800000001ff */
[----:B------:R-:W-:-:S07]  /*0a70*/  @!P0 IMAD R18, R18, R3, 0x2 ;  /* 0x0000000212128424 */ /* 0x000fce00078e0203 */
.L_x_127:
[----:B------:R-:W-:Y:S05]  /*0a80*/  BRA.U !UP1, `(.L_x_126) ;  /* 0x0000000109a47547 */ /* 0x000fea000b800000 */
[----:B------:R-:W-:Y:S01]  /*0a90*/  UISETP.NE.AND UP0, UPT, UR43, 0x1, UPT ;  /* 0x000000012b00788c */ /* 0x000fe2000bf05270 */
[----:B------:R-:W0:Y:S05]  /*0aa0*/  LDC R8, c[0x0][0x3b0] ;  /* 0x0000ec00ff087b82 */ /* 0x000e2a0000000800 */
[----:B------:R-:W-:-:S05]  /*0ab0*/  PLOP3.LUT P0, PT, PT, PT, UP0, 0x80, 0x8 ;  /* 0x000000000008781c */ /* 0x000fca0003f0f008 */
[----:B------:R-:W1:Y:S01]  /*0ac0*/  @UP0 LDCU.64 UR6, c[0x0][0x388] ;  /* 0x00007100ff0607ac */ /* 0x000e620008000a00 */
[----:B------:R-:W2:Y:S07]  /*0ad0*/  @UP0 LDCU.64 UR10, c[0x0][0x380] ;  /* 0x00007000ff0a07ac */ /* 0x000eae0008000a00 */
[----:B------:R-:W-:Y:S02]  /*0ae0*/  @P0 R2UR UR5, R0 ;  /* 0x00000000000502ca */ /* 0x000fe400000e0000 */
[----:B------:R-:W-:-:S11]  /*0af0*/  PLOP3.LUT P0, PT, PT, PT, UP0, 0x80, 0x8 ;  /* 0x000000000008781c */ /* 0x000fd60003f0f008 */
[----:B------:R-:W-:Y:S01]  /*0b00*/  @UP0 UIADD3 UR5, UP1, UPT, UR42, UR5, URZ ;  /* 0x000000052a050290 */ /* 0x000fe2000ff3e0ff */
[----:B--2---:R-:W-:Y:S01]  /*0b10*/  MOV R6, UR10 ;  /* 0x0000000a00067c02 */ /* 0x004fe20008000f00 */
[----:B------:R-:W-:Y:S02]  /*0b20*/  IMAD.U32 R7, RZ, RZ, UR11 ;  /* 0x0000000bff077e24 */ /* 0x000fe4000f8e00ff */
[----:B------:R-:W-:Y:S02]  /*0b30*/  @UP0 UIADD3.X UR8, UPT, UPT, URZ, URZ, URZ, UP1, !UPT ;  /* 0x000000ffff080290 */ /* 0x000fe40008ffe4ff */
[----:B-1----:R-:W-:Y:S01]  /*0b40*/  @UP0 ULEA UR4, UP1, UR5, UR6, 0x2 ;  /* 0x0000000605040291 */ /* 0x002fe2000f8210ff */
[----:B------:R-:W-:-:S03]  /*0b50*/  @P0 IMAD.WIDE R4, R18, 0x4, R6 ;  /* 0x0000000412040825 */ /* 0x000fc600078e0206 */
[----:B------:R-:W-:Y:S02]  /*0b60*/  @UP0 ULEA.HI.X UR5, UR5, UR7, UR8, 0x2, UP1 ;  /* 0x0000000705050291 */ /* 0x000fe400088f1408 */
[----:B------:R-:W-:Y:S01]  /*0b70*/  MOV R10, UR4 ;  /* 0x00000004000a7c02 */ /* 0x000fe20008000f00 */
[----:B------:R-:W2:Y:S03]  /*0b80*/  @P0 LDG.E R4, desc[UR36][R4.64] ;  /* 0x0000002404040981 */ /* 0x000ea6000c1e1900 */
[----:B------:R-:W-:-:S05]  /*0b90*/  IMAD.U32 R11, RZ, RZ, UR5 ;  /* 0x00000005ff0b7e24 */ /* 0x000fca000f8e00ff */
[----:B------:R-:W2:Y:S02]  /*0ba0*/  @P0 LDG.E R3, desc[UR36][R10.64] ;  /* 0x000000240a030981 */ /* 0x000ea4000c1e1900 */
[----:B--2---:R-:W-:Y:S02]  /*0bb0*/  ISETP.NE.OR P1, PT, R3, R4, !P0 ;  /* 0x000000040300720c */ /* 0x004fe40004725670 */
[----:B------:R-:W-:-:S11]  /*0bc0*/  MOV R3, 0x2 ;  /* 0x0000000200037802 */ /* 0x000fd60000000f00 */
[----:B------:R-:W-:Y:S02]  /*0bd0*/  @!P1 IMAD R18, R18, R3, 0x2 ;  /* 0x0000000212129424 */ /* 0x000fe400078e0203 */
[----:B------:R-:W2:Y:S02]  /*0be0*/  @P0 LDG.E R3, desc[UR36][R10.64+0x4] ;  /* 0x000004240a030981 */ /* 0x000ea4000c1e1900 */
[----:B------:R-:W-:-:S06]  /*0bf0*/  @P0 IMAD.WIDE R6, R18, 0x4, R6 ;  /* 0x0000000412060825 */ /* 0x000fcc00078e0206 */
[----:B------:R-:W2:Y:S01]  /*0c00*/  @P0 LDG.E R6, desc[UR36][R6.64] ;  /* 0x0000002406060981 */ /* 0x000ea2000c1e1900 */
[----:B0-----:R-:W-:-:S13]  /*0c10*/  LOP3.LUT P1, RZ, R8, 0x1, RZ, 0xc0, !PT ;  /* 0x0000000108ff7812 */ /* 0x001fda000782c0ff */
[----:B------:R-:W0:Y:S08]  /*0c20*/  @P1 LDC.64 R12, c[0x0][0x388] ;  /* 0x0000e200ff0c1b82 */ /* 0x000e300000000a00 */
[----:B------:R-:W1:Y:S01]  /*0c30*/  @P1 LDC.64 R8, c[0x0][0x380] ;  /* 0x0000e000ff081b82 */ /* 0x000e620000000a00 */
[----:B------:R-:W-:-:S04]  /*0c40*/  @P0 IADD3 R0, PT, PT, R0, 0x2, RZ ;  /* 0x0000000200000810 */ /* 0x000fc80007ffe0ff */
[----:B------:R-:W-:Y:S02]  /*0c50*/  @P1 IADD3 R0, P2, PT, R0, UR42, RZ ;  /* 0x0000002a00001c10 */ /* 0x000fe4000ff5e0ff */
[----:B--2---:R-:W-:Y:S01]  /*0c60*/  ISETP.NE.OR P3, PT, R3, R6, !P0 ;  /* 0x000000060300720c */ /* 0x004fe20004765670 */
[----:B------:R-:W-:-:S12]  /*0c70*/  IMAD.MOV.U32 R3, RZ, RZ, 0x2 ;  /* 0x00000002ff037424 */ /* 0x000fd800078e00ff */
[----:B------:R-:W-:Y:S02]  /*0c80*/  @!P3 IMAD R18, R18, R3, 0x2 ;  /* 0x000000021212b424 */ /* 0x000fe400078e0203 */
[----:B------:R-:W-:Y:S01]  /*0c90*/  @P1 IMAD.X R3, RZ, RZ, RZ, P2 ;  /* 0x000000ffff031224 */ /* 0x000fe200010e06ff */
[----:B0-----:R-:W-:Y:S01]  /*0ca0*/  @P1 LEA R4, P2, R0, R12, 0x2 ;  /* 0x0000000c00041211 */ /* 0x001fe200078410ff */
[----:B-1----:R-:W-:-:S03]  /*0cb0*/  @P1 IMAD.WIDE R8, R18, 0x4, R8 ;  /* 0x0000000412081825 */ /* 0x002fc600078e0208 */
[----:B------:R-:W-:-:S03]  /*0cc0*/  @P1 LEA.HI.X R5, R0, R13, R3, 0x2, P2 ;  /* 0x0000000d00051211 */ /* 0x000fc600010f1403 */
[----:B------:R-:W2:Y:S04]  /*0cd0*/  @P1 LDG.E R9, desc[UR36][R8.64] ;  /* 0x0000002408091981 */ /* 0x000ea8000c1e1900 */
[----:B------:R-:W2:Y:S01]  /*0ce0*/  @P1 LDG.E R4, desc[UR36][R4.64] ;  /* 0x0000002404041981 */ /* 0x000ea2000c1e1900 */
[----:B------:R-:W-:Y:S01]  /*0cf0*/  HFMA2 R3, -RZ, RZ, 0, 1.1920928955078125e-07 ;  /* 0x00000002ff037431 */ /* 0x000fe200000001ff */
[----:B--2---:R-:W-:-:S13]  /*0d00*/  ISETP.NE.OR P0, PT, R4, R9, !P1 ;  /* 0x000000090400720c */ /* 0x004fda0004f05670 */
[----:B------:R-:W-:-:S07]  /*0d10*/  @!P0 IMAD R18, R18, R3, 0x2 ;  /* 0x0000000212128424 */ /* 0x000fce00078e0203 */
.L_x_126:
[----:B------:R-:W0:Y:S02]  /*0d20*/  LDC.64 R4, c[0x0][0x380] ;  /* 0x0000e000ff047b82 */ /* 0x000e240000000a00 */
[----:B0-----:R-:W-:-:S05]  /*0d30*/  IMAD.WIDE R4, R18, 0x4, R4 ;  /* 0x0000000412047825 */ /* 0x001fca00078e0204 */
[----:B------:R-:W2:Y:S02]  /*0d40*/  LDG.E R0, desc[UR36][R4.64] ;  /* 0x0000002404007981 */ /* 0x000ea4000c1e1900 */
[----:B--2---:R-:W-:-:S13]  /*0d50*/  ISETP.GT.AND P0, PT, R0, -0x1, PT ;  /* 0xffffffff0000780c */ /* 0x004fda0003f04270 */
[----:B------:R-:W-:Y:S05]  /*0d60*/  @P0 BRA `(.L_x_128) ;  /* 0xfffffff400680947 */ /* 0x000fea000383ffff */
[----:B------:R-:W-:Y:S05]  /*0d70*/  BSYNC.RECONVERGENT B6 ;  /* 0x0000000000067941 */ /* 0x000fea0003800200 */
.L_x_118:
[----:B------:R-:W0:Y:S01]  /*0d80*/  LDC R10, c[0x0][0x3b0] ;  /* 0x0000ec00ff0a7b82 */ /* 0x000e220000000800 */
[----:B------:R-:W1:Y:S01]  /*0d90*/  LDCU.64 UR4, c[0x0][0x390] ;  /* 0x00007200ff0477ac */ /* 0x000e620008000a00 */
[----:B------:R-:W-:-:S06]  /*0da0*/  LOP3.LUT R9, R0, 0x7fffffff, RZ, 0xc0, !PT ;  /* 0x7fffffff00097812 */ /* 0x000fcc00078ec0ff */
[----:B------:R-:W2:Y:S08]  /*0db0*/  LDC.64 R2, c[0x0][0x398] ;  /* 0x0000e600ff027b82 */ /* 0x000eb00000000a00 */
[----:B------:R-:W3:Y:S01]  /*0dc0*/  LDC.64 R4, c[0x0][0x3a0] ;  /* 0x0000e800ff047b82 */ /* 0x000ee20000000a00 */
[----:B0-----:R-:W-:-:S05]  /*0dd0*/  IMAD R6, R17, R10, R17 ;  /* 0x0000000a11067224 */ /* 0x001fca00078e0211 */
[----:B------:R-:W-:Y:S02]  /*0de0*/  SHF.R.S32.HI R7, RZ, 0x1f, R6 ;  /* 0x0000001fff077819 */ /* 0x000fe40000011406 */
[----:B------:R-:W-:Y:S01]  /*0df0*/  IADD3 R8, P0, PT, R6, R10, RZ ;  /* 0x0000000a06087210 */ /* 0x000fe20007f1e0ff */
[----:B--2---:R-:W-:-:S03]  /*0e00*/  IMAD.WIDE R2, R17, 0x4, R2 ;  /* 0x0000000411027825 */ /* 0x004fc600078e0202 */
[----:B------:R-:W-:Y:S02]  /*0e10*/  LEA.HI.X.SX32 R7, R10, R7, 0x1, P0 ;  /* 0x000000070a077211 */ /* 0x000fe400000f0eff */
[C---:B-1----:R-:W-:Y:S01]  /*0e20*/  LEA R6, P0, R8.reuse, UR4, 0x2 ;  /* 0x0000000408067c11 */ /* 0x042fe2000f8010ff */
[----:B------:R0:W-:Y:S01]  /*0e30*/  STG.E desc[UR36][R2.64], R9 ;  /* 0x0000000902007986 */ /* 0x0001e2000c101924 */
[----:B---3--:R-:W-:Y:S02]  /*0e40*/  IMAD.WIDE R4, R17, 0x4, R4 ;  /* 0x0000000411047825 */ /* 0x008fe400078e0204 */
[----:B------:R-:W-:-:S03]  /*0e50*/  LEA.HI.X R7, R8, UR5, R7, 0x2, P0 ;  /* 0x0000000508077c11 */ /* 0x000fc600080f1407 */
[----:B------:R0:W-:Y:S04]  /*0e60*/  STG.E desc[UR36][R4.64], R18 ;  /* 0x0000001204007986 */ /* 0x0001e8000c101924 */
[----:B------:R-:W2:Y:S02]  /*0e70*/  LDG.E R6, desc[UR36][R6.64] ;  /* 0x0000002406067981 */ /* 0x000ea4000c1e1900 */
[----:B--2---:R-:W-:-:S13]  /*0e80*/  ISETP.NE.AND P0, PT, R9, R6, PT ;  /* 0x000000060900720c */ /* 0x004fda0003f05270 */
[----:B0-----:R-:W-:Y:S05]  /*0e90*/  @P0 EXIT ;  /* 0x000000000000094d */ /* 0x001fea0003800000 */
[----:B------:R-:W0:Y:S01]  /*0ea0*/  S2R R0, SR_LANEID ;  /* 0x0000000000007919 */ /* 0x000e220000000000 */
[----:B------:R-:W1:Y:S01]  /*0eb0*/  LDC.64 R2, c[0x0][0x3a8] ;  /* 0x0000ea00ff027b82 */ /* 0x000e620000000a00 */
[----:B------:R-:W-:Y:S02]  /*0ec0*/  VOTEU.ANY UR4, UPT, PT ;  /* 0x0000000000047886 */ /* 0x000fe400038e0100 */
[----:B------:R-:W-:Y:S02]  /*0ed0*/  UFLO.U32 UR5, UR4 ;  /* 0x00000004000572bd */ /* 0x000fe400080e0000 */
[----:B------:R-:W1:Y:S04]  /*0ee0*/  POPC R5, UR4 ;  /* 0x0000000400057d09 */ /* 0x000e680008000000 */
[----:B0-----:R-:W-:-:S13]  /*0ef0*/  ISETP.EQ.U32.AND P0, PT, R0, UR5, PT ;  /* 0x0000000500007c0c */ /* 0x001fda000bf02070 */
[----:B-1----:R-:W-:Y:S01]  /*0f00*/  @P0 REDG.E.ADD.STRONG.GPU desc[UR36][R2.64], R5 ;  /* 0x000000050200098e */ /* 0x002fe2000c12e124 */
[----:B------:R-:W-:Y:S05]  /*0f10*/  EXIT ;  /* 0x000000000000794d */ /* 0x000fea0003800000 */
.L_x_129:
        /* <DEDUP_REMOVED lines=14> */
.L_x_137:


//--------------------- .nv.global.init           --------------------------
	.section	.nv.global.init,"aw",@progbits
.nv.global.init:
	.type		$str$1,@object
	.size		$str$1,($str$4 - $str$1)
$str$1:
        /*0000*/ 	.byte	0x25, 0x73, 0x00
	.type		$str$4,@object
	.size		$str$4,($str - $str$4)
$str$4:
        /*0003*/ 	.byte	0x25, 0x73, 0x0a, 0x00
	.type		$str,@object
	.size		$str,($str$2 - $str)
$str:
        /*0007*/ 	.byte	0x63, 0x6f, 0x6e, 0x66, 0x69, 0x64, 0x65, 0x6e, 0x63, 0x65, 0x20, 0x69, 0x73, 0x3a, 0x20, 0x25
        /*0017*/ 	.byte	0x67, 0x0a, 0x00
	.type		$str$2,@object
	.size		$str$2,($str$3 - $str$2)
$str$2:
        /*001a*/ 	.byte	0x73, 0x68, 0x6f, 0x75, 0x6c, 0x64, 0x20, 0x6e, 0x6f, 0x74, 0x20, 0x62, 0x65, 0x20, 0x69, 0x6e
        /*002a*/ 	.byte	0x20, 0x68, 0x65, 0x72, 0x65, 0x00
	.type		$str$3,@object
	.size		$str$3,(.L_48 - $str$3)
$str$3:
        /*0030*/ 	.byte	0x74, 0x65, 0x6d, 0x70, 0x6f, 0x72, 0x61, 0x72, 0x79, 0x5f, 0x62, 0x75, 0x66, 0x66, 0x65, 0x72
        /*0040*/ 	.byte	0x3a, 0x3a, 0x61, 0x6c, 0x6c, 0x6f, 0x63, 0x61, 0x74, 0x65, 0x3a, 0x20, 0x67, 0x65, 0x74, 0x5f
        /*0050*/ 	.byte	0x74, 0x65, 0x6d, 0x70, 0x6f, 0x72, 0x61, 0x72, 0x79, 0x5f, 0x62, 0x75, 0x66, 0x66, 0x65, 0x72
        /*0060*/ 	.byte	0x20, 0x66, 0x61, 0x69, 0x6c, 0x65, 0x64, 0x00
.L_48:


//--------------------- .nv.shared.reserved.0     --------------------------
	.section	.nv.shared.reserved.0,"aw",@nobits
	.weak		__nv_reservedSMEM_offset_0_alias
	.size		__nv_reservedSMEM_offset_0_alias, 0, 64
	.other		__nv_reservedSMEM_offset_0_alias,@"STO_CUDA_RESERVED_SHARED STV_DEFAULT"
__nv_reservedSMEM_offset_0_alias:
	.zero		0
	.zero		64


//--------------------- .nv.global                --------------------------
	.section	.nv.global,"aw",@nobits
.nv.global:
	.type		_ZN34_INTERNAL_dd1a4fbe_4_k_cu_f20237b56thrust24THRUST_300001_SM_1000_NS12placeholders2_8E,@object
	.size		_ZN34_INTERNAL_dd1a4fbe_4_k_cu_f20237b56thrust24THRUST_300001_SM_1000_NS12placeholders2_8E,(_ZN34_INTERNAL_dd1a4fbe_4_k_cu_f20237b54cuda3std3__436_GLOBAL__N__dd1a4fbe_4_k_cu_f20237b56ignoreE - _ZN34_INTERNAL_dd1a4fbe_4_k_cu_f20237b56thrust24THRUST_300001_SM_1000_NS12placeholders2_8E)
_ZN34_INTERNAL_dd1a4fbe_4_k_cu_f20237b56thrust24THRUST_300001_SM_1000_NS12placeholders2_8E:
	.zero		1
	.type		_ZN34_INTERNAL_dd1a4fbe_4_k_cu_f20237b54cuda3std3__436_GLOBAL__N__dd1a4fbe_4_k_cu_f20237b56ignoreE,@object
	.size		_ZN34_INTERNAL_dd1a4fbe_4_k_cu_f20237b54cuda3std3__436_GLOBAL__N__dd1a4fbe_4_k_cu_f20237b56ignoreE,(_ZN34_INTERNAL_dd1a4fbe_4_k_cu_f20237b54cuda3std6ranges3__45__cpo4dataE - _ZN34_INTERNAL_dd1a4fbe_4_k_cu_f20237b54cuda3std3__436_GLOBAL__N__dd1a4fbe_4_k_cu_f20237b56ignoreE)
_ZN34_INTERNAL_dd1a4fbe_4_k_cu_f20237b54cuda3std3__436_GLOBAL__N__dd1a4fbe_4_k_cu_f20237b56ignoreE:
	.zero		1
	.type		_ZN34_INTERNAL_dd1a4fbe_4_k_cu_f20237b54cuda3std6ranges3__45__cpo4dataE,@object
	.size		_ZN34_INTERNAL_dd1a4fbe_4_k_cu_f20237b54cuda3std6ranges3__45__cpo4dataE,(_ZN34_INTERNAL_dd1a4fbe_4_k_cu_f20237b56thrust24THRUST_300001_SM_1000_NS6system3cpp3parE - _ZN34_INTERNAL_dd1a4fbe_4_k_cu_f20237b54cuda3std6ranges3__45__cpo4dataE)
_ZN34_INTERNAL_dd1a4fbe_4_k_cu_f20237b54cuda3std6ranges3__45__cpo4dataE:
	.zero		1
	.type		_ZN34_INTERNAL_dd1a4fbe_4_k_cu_f20237b56thrust24THRUST_300001_SM_1000_NS6system3cpp3parE,@object
	.size		_ZN34_INTERNAL_dd1a4fbe_4_k_cu_f20237b56thrust24THRUST_300001_SM_1000_NS6system3cpp3parE,(_ZN34_INTERNAL_dd1a4fbe_4_k_cu_f20237b54cuda3std3__45__cpo5beginE - _ZN34_INTERNAL_dd1a4fbe_4_k_cu_f20237b56thrust24THRUST_300001_SM_1000_NS6system3cpp3parE)
_ZN34_INTERNAL_dd1a4fbe_4_k_cu_f20237b56thrust24THRUST_300001_SM_1000_NS6system3cpp3parE:
	.zero		1
	.type		_ZN34_INTERNAL_dd1a4fbe_4_k_cu_f20237b54cuda3std3__45__cpo5beginE,@object
	.size		_ZN34_INTERNAL_dd1a4fbe_4_k_cu_f20237b54cuda3std3__45__cpo5beginE,(_ZN34_INTERNAL_dd1a4fbe_4_k_cu_f20237b54cuda3std6ranges3__45__cpo5beginE - _ZN34_INTERNAL_dd1a4fbe_4_k_cu_f20237b54cuda3std3__45__cpo5beginE)
_ZN34_INTERNAL_dd1a4fbe_4_k_cu_f20237b54cuda3std3__45__cpo5beginE:
	.zero		1
	.type		_ZN34_INTERNAL_dd1a4fbe_4_k_cu_f20237b54cuda3std6ranges3__45__cpo5beginE,@object
	.size		_ZN34_INTERNAL_dd1a4fbe_4_k_cu_f20237b54cuda3std6ranges3__45__cpo5beginE,(_ZN34_INTERNAL_dd1a4fbe_4_k_cu_f20237b56thrust24THRUST_300001_SM_1000_NS6deviceE - _ZN34_INTERNAL_dd1a4fbe_4_k_cu_f20237b54cuda3std6ranges3__45__cpo5beginE)
_ZN34_INTERNAL_dd1a4fbe_4_k_cu_f20237b54cuda3std6ranges3__45__cpo5beginE:
	.zero		1
	.type		_ZN34_INTERNAL_dd1a4fbe_4_k_cu_f20237b56thrust24THRUST_300001_SM_1000_NS6deviceE,@object
	.size		_ZN34_INTERNAL_dd1a4fbe_4_k_cu_f20237b56thrust24THRUST_300001_SM_1000_NS6deviceE,(_ZN34_INTERNAL_dd1a4fbe_4_k_cu_f20237b54cuda3std3__47nulloptE - _ZN34_INTERNAL_dd1a4fbe_4_k_cu_f20237b56thrust24THRUST_300001_SM_1000_NS6deviceE)
_ZN34_INTERNAL_dd1a4fbe_4_k_cu_f20237b56thrust24THRUST_300001_SM_1000_NS6deviceE:
	.zero		1
	.type		_ZN34_INTERNAL_dd1a4fbe_4_k_cu_f20237b54cuda3std3__47nulloptE,@object
	.size		_ZN34_INTERNAL_dd1a4fbe_4_k_cu_f20237b54cuda3std3__47nulloptE,(_ZN34_INTERNAL_dd1a4fbe_4_k_cu_f20237b54cuda3std6ranges3__45__cpo8distanceE - _ZN34_INTERNAL_dd1a4fbe_4_k_cu_f20237b54cuda3std3__47nulloptE)
_ZN34_INTERNAL_dd1a4fbe_4_k_cu_f20237b54cuda3std3__47nulloptE:
	.zero		1
	.type		_ZN34_INTERNAL_dd1a4fbe_4_k_cu_f20237b54cuda3std6ranges3__45__cpo8distanceE,@object
	.size		_ZN34_INTERNAL_dd1a4fbe_4_k_cu_f20237b54cuda3std6ranges3__45__cpo8distanceE,(_ZN34_INTERNAL_dd1a4fbe_4_k_cu_f20237b56thrust24THRUST_300001_SM_1000_NS12placeholders2_4E - _ZN34_INTERNAL_dd1a4fbe_4_k_cu_f20237b54cuda3std6ranges3__45__cpo8distanceE)
_ZN34_INTERNAL_dd1a4fbe_4_k_cu_f20237b54cuda3std6ranges3__45__cpo8distanceE:
	.zero		1
	.type		_ZN34_INTERNAL_dd1a4fbe_4_k_cu_f20237b56thrust24THRUST_300001_SM_1000_NS12placeholders2_4E,@object
	.size		_ZN34_INTERNAL_dd1a4fbe_4_k_cu_f20237b56thrust24THRUST_300001_SM_1000_NS12placeholders2_4E,(_ZN34_INTERNAL_dd1a4fbe_4_k_cu_f20237b54cuda3std3__45__cpo6rbeginE - _ZN34_INTERNAL_dd1a4fbe_4_k_cu_f20237b56thrust24THRUST_300001_SM_1000_NS12placeholders2_4E)
_ZN34_INTERNAL_dd1a4fbe_4_k_cu_f20237b56thrust24THRUST_300001_SM_1000_NS12placeholders2_4E:
	.zero		1
	.type		_ZN34_INTERNAL_dd1a4fbe_4_k_cu_f20237b54cuda3std3__45__cpo6rbeginE,@object
	.size		_ZN34_INTERNAL_dd1a4fbe_4_k_cu_f20237b54cuda3std3__45__cpo6rbeginE,(_ZN34_INTERNAL_dd1a4fbe_4_k_cu_f20237b54cuda3std6ranges3__45__cpo7advanceE - _ZN34_INTERNAL_dd1a4fbe_4_k_cu_f20237b54cuda3std3__45__cpo6rbeginE)
_ZN34_INTERNAL_dd1a4fbe_4_k_cu_f20237b54cuda3std3__45__cpo6rbeginE:
	.zero		1
	.type		_ZN34_INTERNAL_dd1a4fbe_4_k_cu_f20237b54cuda3std6ranges3__45__cpo7advanceE,@object
	.size		_ZN34_INTERNAL_dd1a4fbe_4_k_cu_f20237b54cuda3std6ranges3__45__cpo7advanceE,(_ZN34_INTERNAL_dd1a4fbe_4_k_cu_f20237b56thrust24THRUST_300001_SM_1000_NS12placeholders3_10E - _ZN34_INTERNAL_dd1a4fbe_4_k_cu_f20237b54cuda3std6ranges3__45__cpo7advanceE)
_ZN34_INTERNAL_dd1a4fbe_4_k_cu_f20237b54cuda3std6ranges3__45__cpo7advanceE:
	.zero		1
	.type		_ZN34_INTERNAL_dd1a4fbe_4_k_cu_f20237b56thrust24THRUST_300001_SM_1000_NS12placeholders3_10E,@object
	.size		_ZN34_INTERNAL_dd1a4fbe_4_k_cu_f20237b56thrust24THRUST_300001_SM_1000_NS12placeholders3_10E,(_ZN34_INTERNAL_dd1a4fbe_4_k_cu_f20237b54cuda3std3__48in_placeE - _ZN34_INTERNAL_dd1a4fbe_4_k_cu_f20237b56thrust24THRUST_300001_SM_1000_NS12placeholders3_10E)
_ZN34_INTERNAL_dd1a4fbe_4_k_cu_f20237b56thrust24THRUST_300001_SM_1000_NS12placeholders3_10E:
	.zero		1
	.type		_ZN34_INTERNAL_dd1a4fbe_4_k_cu_f20237b54cuda3std3__48in_placeE,@object
	.size		_ZN34_INTERNAL_dd1a4fbe_4_k_cu_f20237b54cuda3std3__48in_placeE,(_ZN34_INTERNAL_dd1a4fbe_4_k_cu_f20237b54cuda3std6ranges3__45__cpo4sizeE - _ZN34_INTERNAL_dd1a4fbe_4_k_cu_f20237b54cuda3std3__48in_placeE)
_ZN34_INTERNAL_dd1a4fbe_4_k_cu_f20237b54cuda3std3__48in_placeE:
	.zero		1
	.type		_ZN34_INTERNAL_dd1a4fbe_4_k_cu_f20237b54cuda3std6ranges3__45__cpo4sizeE,@object
	.size		_ZN34_INTERNAL_dd1a4fbe_4_k_cu_f20237b54cuda3std6ranges3__45__cpo4sizeE,(_ZN34_INTERNAL_dd1a4fbe_4_k_cu_f20237b56thrust24THRUST_300001_SM_1000_NS12placeholders2_2E - _ZN34_INTERNAL_dd1a4fbe_4_k_cu_f20237b54cuda3std6ranges3__45__cpo4sizeE)
_ZN34_INTERNAL_dd1a4fbe_4_k_cu_f20237b54cuda3std6ranges3__45__cpo4sizeE:
	.zero		1
	.type		_ZN34_INTERNAL_dd1a4fbe_4_k_cu_f20237b56thrust24THRUST_300001_SM_1000_NS12placeholders2_2E,@object
	.size		_ZN34_INTERNAL_dd1a4fbe_4_k_cu_f20237b56thrust24THRUST_300001_SM_1000_NS12placeholders2_2E,(_ZN34_INTERNAL_dd1a4fbe_4_k_cu_f20237b54cuda3std3__45__cpo6cbeginE - _ZN34_INTERNAL_dd1a4fbe_4_k_cu_f20237b56thrust24THRUST_300001_SM_1000_NS12placeholders2_2E)
_ZN34_INTERNAL_dd1a4fbe_4_k_cu_f20237b56thrust24THRUST_300001_SM_1000_NS12placeholders2_2E:
	.zero		1
	.type		_ZN34_INTERNAL_dd1a4fbe_4_k_cu_f20237b54cuda3std3__45__cpo6cbeginE,@object
	.size		_ZN34_INTERNAL_dd1a4fbe_4_k_cu_f20237b54cuda3std3__45__cpo6cbeginE,(_ZN34_INTERNAL_dd1a4fbe_4_k_cu_f20237b54cuda3std6ranges3__45__cpo6cbeginE - _ZN34_INTERNAL_dd1a4fbe_4_k_cu_f20237b54cuda3std3__45__cpo6cbeginE)
_ZN34_INTERNAL_dd1a4fbe_4_k_cu_f20237b54cuda3std3__45__cpo6cbeginE:
	.zero		1
	.type		_ZN34_INTERNAL_dd1a4fbe_4_k_cu_f20237b54cuda3std6ranges3__45__cpo6cbeginE,@object
	.size		_ZN34_INTERNAL_dd1a4fbe_4_k_cu_f20237b54cuda3std6ranges3__45__cpo6cbeginE,(_ZN34_INTERNAL_dd1a4fbe_4_k_cu_f20237b56thrust24THRUST_300001_SM_1000_NS12placeholders2_6E - _ZN34_INTERNAL_dd1a4fbe_4_k_cu_f20237b54cuda3std6ranges3__45__cpo6cbeginE)
_ZN34_INTERNAL_dd1a4fbe_4_k_cu_f20237b54cuda3std6ranges3__45__cpo6cbeginE:
	.zero		1
	.type		_ZN34_INTERNAL_dd1a4fbe_4_k_cu_f20237b56thrust24THRUST_300001_SM_1000_NS12placeholders2_6E,@object
	.size		_ZN34_INTERNAL_dd1a4fbe_4_k_cu_f20237b56thrust24THRUST_300001_SM_1000_NS12placeholders2_6E,(_ZN34_INTERNAL_dd1a4fbe_4_k_cu_f20237b54cuda3std3__45__cpo7crbeginE - _ZN34_INTERNAL_dd1a4fbe_4_k_cu_f20237b56thrust24THRUST_300001_SM_1000_NS12placeholders2_6E)
_ZN34_INTERNAL_dd1a4fbe_4_k_cu_f20237b56thrust24THRUST_300001_SM_1000_NS12placeholders2_6E:
	.zero		1
	.type		_ZN34_INTERNAL_dd1a4fbe_4_k_cu_f20237b54cuda3std3__45__cpo7crbeginE,@object
	.size		_ZN34_INTERNAL_dd1a4fbe_4_k_cu_f20237b54cuda3std3__45__cpo7crbeginE,(_ZN34_INTERNAL_dd1a4fbe_4_k_cu_f20237b54cuda3std6ranges3__45__cpo4nextE - _ZN34_INTERNAL_dd1a4fbe_4_k_cu_f20237b54cuda3std3__45__cpo7crbeginE)
_ZN34_INTERNAL_dd1a4fbe_4_k_cu_f20237b54cuda3std3__45__cpo7crbeginE:
	.zero		1
	.type		_ZN34_INTERNAL_dd1a4fbe_4_k_cu_f20237b54cuda3std6ranges3__45__cpo4nextE,@object
	.size		_ZN34_INTERNAL_dd1a4fbe_4_k_cu_f20237b54cuda3std6ranges3__45__cpo4nextE,(_ZN34_INTERNAL_dd1a4fbe_4_k_cu_f20237b54cuda3std6ranges3__45__cpo4swapE - _ZN34_INTERNAL_dd1a4fbe_4_k_cu_f20237b54cuda3std6ranges3__45__cpo4nextE)
_ZN34_INTERNAL_dd1a4fbe_4_k_cu_f20237b54cuda3std6ranges3__45__cpo4nextE:
	.zero		1
	.type		_ZN34_INTERNAL_dd1a4fbe_4_k_cu_f20237b54cuda3std6ranges3__45__cpo4swapE,@object
	.size		_ZN34_INTERNAL_dd1a4fbe_4_k_cu_f20237b54cuda3std6ranges3__45__cpo4swapE,(_ZN34_INTERNAL_dd1a4fbe_4_k_cu_f20237b56thrust24THRUST_300001_SM_1000_NS8cuda_cub10par_nosyncE - _ZN34_INTERNAL_dd1a4fbe_4_k_cu_f20237b54cuda3std6ranges3__45__cpo4swapE)
_ZN34_INTERNAL_dd1a4fbe_4_k_cu_f20237b54cuda3std6ranges3__45__cpo4swapE:
	.zero		1
	.type		_ZN34_INTERNAL_dd1a4fbe_4_k_cu_f20237b56thrust24THRUST_300001_SM_1000_NS8cuda_cub10par_nosyncE,@object
	.size		_ZN34_INTERNAL_dd1a4fbe_4_k_cu_f20237b56thrust24THRUST_300001_SM_1000_NS8cuda_cub10par_nosyncE,(_ZN34_INTERNAL_dd1a4fbe_4_k_cu_f20237b56thrust24THRUST_300001_SM_1000_NS3seqE - _ZN34_INTERNAL_dd1a4fbe_4_k_cu_f20237b56thrust24THRUST_300001_SM_1000_NS8cuda_cub10par_nosyncE)
_ZN34_INTERNAL_dd1a4fbe_4_k_cu_f20237b56thrust24THRUST_300001_SM_1000_NS8cuda_cub10par_nosyncE:
	.zero		1
	.type		_ZN34_INTERNAL_dd1a4fbe_4_k_cu_f20237b56thrust24THRUST_300001_SM_1000_NS3seqE,@object
	.size		_ZN34_INTERNAL_dd1a4fbe_4_k_cu_f20237b56thrust24THRUST_300001_SM_1000_NS3seqE,(_ZN34_INTERNAL_dd1a4fbe_4_k_cu_f20237b54cuda3std3__420unreachable_sentinelE - _ZN34_INTERNAL_dd1a4fbe_4_k_cu_f20237b56thrust24THRUST_300001_SM_1000_NS3seqE)
_ZN34_INTERNAL_dd1a4fbe_4_k_cu_f20237b56thrust24THRUST_300001_SM_1000_NS3seqE:
	.zero		1
	.type		_ZN34_INTERNAL_dd1a4fbe_4_k_cu_f20237b54cuda3std3__420unreachable_sentinelE,@object
	.size		_ZN34_INTERNAL_dd1a4fbe_4_k_cu_f20237b54cuda3std3__420unreachable_sentinelE,(_ZN34_INTERNAL_dd1a4fbe_4_k_cu_f20237b54cuda3std6ranges3__45__cpo5ssizeE - _ZN34_INTERNAL_dd1a4fbe_4_k_cu_f20237b54cuda3std3__420unreachable_sentinelE)
_ZN34_INTERNAL_dd1a4fbe_4_k_cu_f20237b54cuda3std3__420unreachable_sentinelE:
	.zero		1
	.type		_ZN34_INTERNAL_dd1a4fbe_4_k_cu_f20237b54cuda3std6ranges3__45__cpo5ssizeE,@object
	.size		_ZN34_INTERNAL_dd1a4fbe_4_k_cu_f20237b54cuda3std6ranges3__45__cpo5ssizeE,(_ZN34_INTERNAL_dd1a4fbe_4_k_cu_f20237b56thrust24THRUST_300001_SM_1000_NS12placeholders2_3E - _ZN34_INTERNAL_dd1a4fbe_4_k_cu_f20237b54cuda3std6ranges3__45__cpo5ssizeE)
_ZN34_INTERNAL_dd1a4fbe_4_k_cu_f20237b54cuda3std6ranges3__45__cpo5ssizeE:
	.zero		1
	.type		_ZN34_INTERNAL_dd1a4fbe_4_k_cu_f20237b56thrust24THRUST_300001_SM_1000_NS12placeholders2_3E,@object
	.size		_ZN34_INTERNAL_dd1a4fbe_4_k_cu_f20237b56thrust24THRUST_300001_SM_1000_NS12placeholders2_3E,(_ZN34_INTERNAL_dd1a4fbe_4_k_cu_f20237b54cuda3std3__45__cpo4cendE - _ZN34_INTERNAL_dd1a4fbe_4_k_cu_f20237b56thrust24THRUST_300001_SM_1000_NS12placeholders2_3E)
_ZN34_INTERNAL_dd1a4fbe_4_k_cu_f20237b56thrust24THRUST_300001_SM_1000_NS12placeholders2_3E:
	.zero		1
	.type		_ZN34_INTERNAL_dd1a4fbe_4_k_cu_f20237b54cuda3std3__45__cpo4cendE,@object
	.size		_ZN34_INTERNAL_dd1a4fbe_4_k_cu_f20237b54cuda3std3__45__cpo4cendE,(_ZN34_INTERNAL_dd1a4fbe_4_k_cu_f20237b54cuda3std6ranges3__45__cpo4cendE - _ZN34_INTERNAL_dd1a4fbe_4_k_cu_f20237b54cuda3std3__45__cpo4cendE)
_ZN34_INTERNAL_dd1a4fbe_4_k_cu_f20237b54cuda3std3__45__cpo4cendE:
	.zero		1
	.type		_ZN34_INTERNAL_dd1a4fbe_4_k_cu_f20237b54cuda3std6ranges3__45__cpo4cendE,@object
	.size		_ZN34_INTERNAL_dd1a4fbe_4_k_cu_f20237b54cuda3std6ranges3__45__cpo4cendE,(_ZN34_INTERNAL_dd1a4fbe_4_k_cu_f20237b56thrust24THRUST_300001_SM_1000_NS12placeholders2_7E - _ZN34_INTERNAL_dd1a4fbe_4_k_cu_f20237b54cuda3std6ranges3__45__cpo4cendE)
_ZN34_INTERNAL_dd1a4fbe_4_k_cu_f20237b54cuda3std6ranges3__45__cpo4cendE:
	.zero		1
	.type		_ZN34_INTERNAL_dd1a4fbe_4_k_cu_f20237b56thrust24THRUST_300001_SM_1000_NS12placeholders2_7E,@object
	.size		_ZN34_INTERNAL_dd1a4fbe_4_k_cu_f20237b56thrust24THRUST_300001_SM_1000_NS12placeholders2_7E,(_ZN34_INTERNAL_dd1a4fbe_4_k_cu_f20237b54cuda3std3__45__cpo5crendE - _ZN34_INTERNAL_dd1a4fbe_4_k_cu_f20237b56thrust24THRUST_300001_SM_1000_NS12placeholders2_7E)
_ZN34_INTERNAL_dd1a4fbe_4_k_cu_f20237b56thrust24THRUST_300001_SM_1000_NS12placeholders2_7E:
	.zero		1
	.type		_ZN34_INTERNAL_dd1a4fbe_4_k_cu_f20237b54cuda3std3__45__cpo5crendE,@object
	.size		_ZN34_INTERNAL_dd1a4fbe_4_k_cu_f20237b54cuda3std3__45__cpo5crendE,(_ZN34_INTERNAL_dd1a4fbe_4_k_cu_f20237b54cuda3std6ranges3__45__cpo4prevE - _ZN34_INTERNAL_dd1a4fbe_4_k_cu_f20237b54cuda3std3__45__cpo5crendE)
_ZN34_INTERNAL_dd1a4fbe_4_k_cu_f20237b54cuda3std3__45__cpo5crendE:
	.zero		1
	.type		_ZN34_INTERNAL_dd1a4fbe_4_k_cu_f20237b54cuda3std6ranges3__45__cpo4prevE,@object
	.size		_ZN34_INTERNAL_dd1a4fbe_4_k_cu_f20237b54cuda3std6ranges3__45__cpo4prevE,(_ZN34_INTERNAL_dd1a4fbe_4_k_cu_f20237b54cuda3std6ranges3__45__cpo9iter_moveE - _ZN34_INTERNAL_dd1a4fbe_4_k_cu_f20237b54cuda3std6ranges3__45__cpo4prevE)
_ZN34_INTERNAL_dd1a4fbe_4_k_cu_f20237b54cuda3std6ranges3__45__cpo4prevE:
	.zero		1
	.type		_ZN34_INTERNAL_dd1a4fbe_4_k_cu_f20237b54cuda3std6ranges3__45__cpo9iter_moveE,@object
	.size		_ZN34_INTERNAL_dd1a4fbe_4_k_cu_f20237b54cuda3std6ranges3__45__cpo9iter_moveE,(_ZN34_INTERNAL_dd1a4fbe_4_k_cu_f20237b56thrust24THRUST_300001_SM_1000_NS6system6detail10sequential3seqE - _ZN34_INTERNAL_dd1a4fbe_4_k_cu_f20237b54cuda3std6ranges3__45__cpo9iter_moveE)
_ZN34_INTERNAL_dd1a4fbe_4_k_cu_f20237b54cuda3std6ranges3__45__cpo9iter_moveE:
	.zero		1
	.type		_ZN34_INTERNAL_dd1a4fbe_4_k_cu_f20237b56thrust24THRUST_300001_SM_1000_NS6system6detail10sequential3seqE,@object
	.size		_ZN34_INTERNAL_dd1a4fbe_4_k_cu_f20237b56thrust24THRUST_300001_SM_1000_NS6system6detail10sequential3seqE,(_ZN34_INTERNAL_dd1a4fbe_4_k_cu_f20237b56thrust24THRUST_300001_SM_1000_NS12placeholders2_9E - _ZN34_INTERNAL_dd1a4fbe_4_k_cu_f20237b56thrust24THRUST_300001_SM_1000_NS6system6detail10sequential3seqE)
_ZN34_INTERNAL_dd1a4fbe_4_k_cu_f20237b56thrust24THRUST_300001_SM_1000_NS6system6detail10sequential3seqE:
	.zero		1
	.type		_ZN34_INTERNAL_dd1a4fbe_4_k_cu_f20237b56thrust24THRUST_300001_SM_1000_NS12placeholders2_9E,@object
	.size		_ZN34_INTERNAL_dd1a4fbe_4_k_cu_f20237b56thrust24THRUST_300001_SM_1000_NS12placeholders2_9E,(_ZN34_INTERNAL_dd1a4fbe_4_k_cu_f20237b54cuda3std3__419piecewise_constructE - _ZN34_INTERNAL_dd1a4fbe_4_k_cu_f20237b56thrust24THRUST_300001_SM_1000_NS12placeholders2_9E)
_ZN34_INTERNAL_dd1a4fbe_4_k_cu_f20237b56thrust24THRUST_300001_SM_1000_NS12placeholders2_9E:
	.zero		1
	.type		_ZN34_INTERNAL_dd1a4fbe_4_k_cu_f20237b54cuda3std3__419piecewise_constructE,@object
	.size		_ZN34_INTERNAL_dd1a4fbe_4_k_cu_f20237b54cuda3std3__419piecewise_constructE,(_ZN34_INTERNAL_dd1a4fbe_4_k_cu_f20237b54cuda3std6ranges3__45__cpo5cdataE - _ZN34_INTERNAL_dd1a4fbe_4_k_cu_f20237b54cuda3std3__419piecewise_constructE)
_ZN34_INTERNAL_dd1a4fbe_4_k_cu_f20237b54cuda3std3__419piecewise_constructE:
	.zero		1
	.type		_ZN34_INTERNAL_dd1a4fbe_4_k_cu_f20237b54cuda3std6ranges3__45__cpo5cdataE,@object
	.size		_ZN34_INTERNAL_dd1a4fbe_4_k_cu_f20237b54cuda3std6ranges3__45__cpo5cdataE,(_ZN34_INTERNAL_dd1a4fbe_4_k_cu_f20237b56thrust24THRUST_300001_SM_1000_NS12placeholders2_1E - _ZN34_INTERNAL_dd1a4fbe_4_k_cu_f20237b54cuda3std6ranges3__45__cpo5cdataE)
_ZN34_INTERNAL_dd1a4fbe_4_k_cu_f20237b54cuda3std6ranges3__45__cpo5cdataE:
	.zero		1
	.type		_ZN34_INTERNAL_dd1a4fbe_4_k_cu_f20237b56thrust24THRUST_300001_SM_1000_NS12placeholders2_1E,@object
	.size		_ZN34_INTERNAL_dd1a4fbe_4_k_cu_f20237b56thrust24THRUST_300001_SM_1000_NS12placeholders2_1E,(_ZN34_INTERNAL_dd1a4fbe_4_k_cu_f20237b54cuda3std3__45__cpo3endE - _ZN34_INTERNAL_dd1a4fbe_4_k_cu_f20237b56thrust24THRUST_300001_SM_1000_NS12placeholders2_1E)
_ZN34_INTERNAL_dd1a4fbe_4_k_cu_f20237b56thrust24THRUST_300001_SM_1000_NS12placeholders2_1E:
	.zero		1
	.type		_ZN34_INTERNAL_dd1a4fbe_4_k_cu_f20237b54cuda3std3__45__cpo3endE,@object
	.size		_ZN34_INTERNAL_dd1a4fbe_4_k_cu_f20237b54cuda3std3__45__cpo3endE,(_ZN34_INTERNAL_dd1a4fbe_4_k_cu_f20237b54cuda3std6ranges3__45__cpo3endE - _ZN34_INTERNAL_dd1a4fbe_4_k_cu_f20237b54cuda3std3__45__cpo3endE)
_ZN34_INTERNAL_dd1a4fbe_4_k_cu_f20237b54cuda3std3__45__cpo3endE:
	.zero		1
	.type		_ZN34_INTERNAL_dd1a4fbe_4_k_cu_f20237b54cuda3std6ranges3__45__cpo3endE,@object
	.size		_ZN34_INTERNAL_dd1a4fbe_4_k_cu_f20237b54cuda3std6ranges3__45__cpo3endE,(_ZN34_INTERNAL_dd1a4fbe_4_k_cu_f20237b56thrust24THRUST_300001_SM_1000_NS12placeholders2_5E - _ZN34_INTERNAL_dd1a4fbe_4_k_cu_f20237b54cuda3std6ranges3__45__cpo3endE)
_ZN34_INTERNAL_dd1a4fbe_4_k_cu_f20237b54cuda3std6ranges3__45__cpo3endE:
	.zero		1
	.type		_ZN34_INTERNAL_dd1a4fbe_4_k_cu_f20237b56thrust24THRUST_300001_SM_1000_NS12placeholders2_5E,@object
	.size		_ZN34_INTERNAL_dd1a4fbe_4_k_cu_f20237b56thrust24THRUST_300001_SM_1000_NS12placeholders2_5E,(_ZN34_INTERNAL_dd1a4fbe_4_k_cu_f20237b54cuda3std3__45__cpo4rendE - _ZN34_INTERNAL_dd1a4fbe_4_k_cu_f20237b56thrust24THRUST_300001_SM_1000_NS12placeholders2_5E)
_ZN34_INTERNAL_dd1a4fbe_4_k_cu_f20237b56thrust24THRUST_300001_SM_1000_NS12placeholders2_5E:
	.zero		1
	.type		_ZN34_INTERNAL_dd1a4fbe_4_k_cu_f20237b54cuda3std3__45__cpo4rendE,@object
	.size		_ZN34_INTERNAL_dd1a4fbe_4_k_cu_f20237b54cuda3std3__45__cpo4rendE,(_ZN34_INTERNAL_dd1a4fbe_4_k_cu_f20237b54cuda3std6ranges3__45__cpo9iter_swapE - _ZN34_INTERNAL_dd1a4fbe_4_k_cu_f20237b54cuda3std3__45__cpo4rendE)
_ZN34_INTERNAL_dd1a4fbe_4_k_cu_f20237b54cuda3std3__45__cpo4rendE:
	.zero		1
	.type		_ZN34_INTERNAL_dd1a4fbe_4_k_cu_f20237b54cuda3std6ranges3__45__cpo9iter_swapE,@object
	.size		_ZN34_INTERNAL_dd1a4fbe_4_k_cu_f20237b54cuda3std6ranges3__45__cpo9iter_swapE,(_ZN34_INTERNAL_dd1a4fbe_4_k_cu_f20237b54cuda3std3__48unexpectE - _ZN34_INTERNAL_dd1a4fbe_4_k_cu_f20237b54cuda3std6ranges3__45__cpo9iter_swapE)
_ZN34_INTERNAL_dd1a4fbe_4_k_cu_f20237b54cuda3std6ranges3__45__cpo9iter_swapE:
	.zero		1
	.type		_ZN34_INTERNAL_dd1a4fbe_4_k_cu_f20237b54cuda3std3__48unexpectE,@object
	.size		_ZN34_INTERNAL_dd1a4fbe_4_k_cu_f20237b54cuda3std3__48unexpectE,(_ZN34_INTERNAL_dd1a4fbe_4_k_cu_f20237b56thrust24THRUST_300001_SM_1000_NS8cuda_cub3parE - _ZN34_INTERNAL_dd1a4fbe_4_k_cu_f20237b54cuda3std3__48unexpectE)
_ZN34_INTERNAL_dd1a4fbe_4_k_cu_f20237b54cuda3std3__48unexpectE:
	.zero		1
	.type		_ZN34_INTERNAL_dd1a4fbe_4_k_cu_f20237b56thrust24THRUST_300001_SM_1000_NS8cuda_cub3parE,@object
	.size		_ZN34_INTERNAL_dd1a4fbe_4_k_cu_f20237b56thrust24THRUST_300001_SM_1000_NS8cuda_cub3parE,(.L_29 - _ZN34_INTERNAL_dd1a4fbe_4_k_cu_f20237b56thrust24THRUST_300001_SM_1000_NS8cuda_cub3parE)
_ZN34_INTERNAL_dd1a4fbe_4_k_cu_f20237b56thrust24THRUST_300001_SM_1000_NS8cuda_cub3parE:
	.zero		1
.L_29:


//--------------------- .nv.constant0._ZN3cub18CUB_300001_SM_10006detail11EmptyKernelIvEEvv --------------------------
	.section	.nv.constant0._ZN3cub18CUB_300001_SM_10006detail11EmptyKernelIvEEvv,"a",@progbits
	.sectionflags	@""
	.align	4
.nv.constant0._ZN3cub18CUB_300001_SM_10006detail11EmptyKernelIvEEvv:
	.zero		896


//--------------------- .nv.constant0._Z10node_splitPfPiPjiiii --------------------------
	.section	.nv.constant0._Z10node_splitPfPiPjiiii,"a",@progbits
	.sectionflags	@""
	.align	4
.nv.constant0._Z10node_splitPfPiPjiiii:
	.zero		936


//--------------------- .nv.constant0._Z24compute_information_gainPiS_i --------------------------
	.section	.nv.constant0._Z24compute_information_gainPiS_i,"a",@progbits
	.sectionflags	@""
	.align	4
.nv.constant0._Z24compute_information_gainPiS_i:
	.zero		916


//--------------------- .nv.constant0._Z16counter_increasePiS_i --------------------------
	.section	.nv.constant0._Z16counter_increasePiS_i,"a",@progbits
	.sectionflags	@""
	.align	4
.nv.constant0._Z16counter_increasePiS_i:
	.zero		916


//--------------------- .nv.constant0._Z14tree_traversalPiS_S_S_S_S_i --------------------------
	.section	.nv.constant0._Z14tree_traversalPiS_S_S_S_S_i,"a",@progbits
	.sectionflags	@""
	.align	4
.nv.constant0._Z14tree_traversalPiS_S_S_S_S_i:
	.zero		948


//--------------------- SYMBOLS --------------------------

	.type		.nv.reservedSmem.offset0,@object
	.size		.nv.reservedSmem.offset0,0x4
	.type		vprintf,@function
	.type		malloc,@function
	.type		free,@function
